	.target	sm_80

	.elftype	@"ET_EXEC"


//--------------------- .note.nv.tkinfo           --------------------------
	.section	.note.nv.tkinfo,"",@"SHT_NOTE"
	.sectionflags	@"SHF_NOTE_NV_TKINFO"
	.tkinfo
        /*0018*/ 	.word	0x00000002
        /*0030*/ 	.string	""
        /*0030*/ 	.string	"ptxas"
        /*0030*/ 	.string	"Cuda compilation tools, release 13.0, V13.0.88"
        /*0030*/ 	.string	"Build cuda_13.0.r13.0/compiler.36424714_0"
        /*0030*/ 	.string	"-v  -suppress-debug-info  -lineinfo  -arch sm_80 "



//--------------------- .note.nv.cuinfo           --------------------------
	.section	.note.nv.cuinfo,"",@"SHT_NOTE"
	.sectionflags	@"SHF_NOTE_NV_CUINFO"
        /*0018*/ 	.short	0x0002
        /*001a*/ 	.short	0x0050
        /*001c*/ 	.short	0x0082
	.zero		2


//--------------------- .nv.info                  --------------------------
	.section	.nv.info,"",@"SHT_CUDA_INFO"
	.align	4


	//----- nvinfo : EIATTR_REGCOUNT
	.align		4
        /*0000*/ 	.byte	0x04, 0x2f
        /*0002*/ 	.short	(.L_1 - .L_0)
	.align		4
.L_0:
        /*0004*/ 	.word	index@(matmul_kernel)
        /*0008*/ 	.word	0x00000080


	//----- nvinfo : EIATTR_FRAME_SIZE
	.align		4
.L_1:
        /*000c*/ 	.byte	0x04, 0x11
        /*000e*/ 	.short	(.L_3 - .L_2)
	.align		4
.L_2:
        /*0010*/ 	.word	index@(matmul_kernel)
        /*0014*/ 	.word	0x00000000


	//----- nvinfo : EIATTR_MIN_STACK_SIZE
	.align		4
.L_3:
        /*0018*/ 	.byte	0x04, 0x12
        /*001a*/ 	.short	(.L_5 - .L_4)
	.align		4
.L_4:
        /*001c*/ 	.word	index@(matmul_kernel)
        /*0020*/ 	.word	0x00000000
.L_5:


//--------------------- .nv.info.matmul_kernel    --------------------------
	.section	.nv.info.matmul_kernel,"",@"SHT_CUDA_INFO"
	.sectionflags	@""
	.align	4


	//----- nvinfo : EIATTR_CUDA_API_VERSION
	.align		4
        /*0000*/ 	.byte	0x04, 0x37
        /*0002*/ 	.short	(.L_7 - .L_6)
.L_6:
        /*0004*/ 	.word	0x00000082


	//----- nvinfo : EIATTR_SW2861232_WAR
	.align		4
.L_7:
        /*0008*/ 	.byte	0x01, 0x35
	.zero		2


	//----- nvinfo : EIATTR_PARAM_CBANK
	.align		4
        /*000c*/ 	.byte	0x04, 0x0a
        /*000e*/ 	.short	(.L_9 - .L_8)
	.align		4
.L_8:
        /*0010*/ 	.word	index@(.nv.constant0.matmul_kernel)
        /*0014*/ 	.short	0x0160
        /*0016*/ 	.short	0x0050


	//----- nvinfo : EIATTR_CBANK_PARAM_SIZE
	.align		4
.L_9:
        /*0018*/ 	.byte	0x03, 0x19
        /*001a*/ 	.short	0x0050


	//----- nvinfo : EIATTR_KPARAM_INFO
	.align		4
        /*001c*/ 	.byte	0x04, 0x17
        /*001e*/ 	.short	(.L_11 - .L_10)
.L_10:
        /*0020*/ 	.word	0x00000000
        /*0024*/ 	.short	0x000d
        /*0026*/ 	.short	0x0048
        /*0028*/ 	.byte	0x00, 0xf4, 0x21, 0x00


	//----- nvinfo : EIATTR_KPARAM_INFO
	.align		4
.L_11:
        /*002c*/ 	.byte	0x04, 0x17
        /*002e*/ 	.short	(.L_13 - .L_12)
.L_12:
        /*0030*/ 	.word	0x00000000
        /*0034*/ 	.short	0x000c
        /*0036*/ 	.short	0x0040
        /*0038*/ 	.byte	0x00, 0xf4, 0x21, 0x00


	//----- nvinfo : EIATTR_KPARAM_INFO
	.align		4
.L_13:
        /*003c*/ 	.byte	0x04, 0x17
        /*003e*/ 	.short	(.L_15 - .L_14)
.L_14:
        /*0040*/ 	.word	0x00000000
        /*0044*/ 	.short	0x000b
        /*0046*/ 	.short	0x0038
        /*0048*/ 	.byte	0x00, 0xf0, 0x11, 0x00


	//----- nvinfo : EIATTR_KPARAM_INFO
	.align		4
.L_15:
        /*004c*/ 	.byte	0x04, 0x17
        /*004e*/ 	.short	(.L_17 - .L_16)
.L_16:
        /*0050*/ 	.word	0x00000000
        /*0054*/ 	.short	0x000a
        /*0056*/ 	.short	0x0034
        /*0058*/ 	.byte	0x00, 0xf0, 0x11, 0x00


	//----- nvinfo : EIATTR_KPARAM_INFO
	.align		4
.L_17:
        /*005c*/ 	.byte	0x04, 0x17
        /*005e*/ 	.short	(.L_19 - .L_18)
.L_18:
        /*0060*/ 	.word	0x00000000
        /*0064*/ 	.short	0x0009
        /*0066*/ 	.short	0x0030
        /*0068*/ 	.byte	0x00, 0xf0, 0x11, 0x00


	//----- nvinfo : EIATTR_KPARAM_INFO
	.align		4
.L_19:
        /*006c*/ 	.byte	0x04, 0x17
        /*006e*/ 	.short	(.L_21 - .L_20)
.L_20:
        /*0070*/ 	.word	0x00000000
        /*0074*/ 	.short	0x0008
        /*0076*/ 	.short	0x002c
        /*0078*/ 	.byte	0x00, 0xf0, 0x11, 0x00


	//----- nvinfo : EIATTR_KPARAM_INFO
	.align		4
.L_21:
        /*007c*/ 	.byte	0x04, 0x17
        /*007e*/ 	.short	(.L_23 - .L_22)
.L_22:
        /*0080*/ 	.word	0x00000000
        /*0084*/ 	.short	0x0007
        /*0086*/ 	.short	0x0028
        /*0088*/ 	.byte	0x00, 0xf0, 0x11, 0x00


	//----- nvinfo : EIATTR_KPARAM_INFO
	.align		4
.L_23:
        /*008c*/ 	.byte	0x04, 0x17
        /*008e*/ 	.short	(.L_25 - .L_24)
.L_24:
        /*0090*/ 	.word	0x00000000
        /*0094*/ 	.short	0x0006
        /*0096*/ 	.short	0x0024
        /*0098*/ 	.byte	0x00, 0xf0, 0x11, 0x00


	//----- nvinfo : EIATTR_KPARAM_INFO
	.align		4
.L_25:
        /*009c*/ 	.byte	0x04, 0x17
        /*009e*/ 	.short	(.L_27 - .L_26)
.L_26:
        /*00a0*/ 	.word	0x00000000
        /*00a4*/ 	.short	0x0005
        /*00a6*/ 	.short	0x0020
        /*00a8*/ 	.byte	0x00, 0xf0, 0x11, 0x00


	//----- nvinfo : EIATTR_KPARAM_INFO
	.align		4
.L_27:
        /*00ac*/ 	.byte	0x04, 0x17
        /*00ae*/ 	.short	(.L_29 - .L_28)
.L_28:
        /*00b0*/ 	.word	0x00000000
        /*00b4*/ 	.short	0x0004
        /*00b6*/ 	.short	0x001c
        /*00b8*/ 	.byte	0x00, 0xf0, 0x11, 0x00


	//----- nvinfo : EIATTR_KPARAM_INFO
	.align		4
.L_29:
        /*00bc*/ 	.byte	0x04, 0x17
        /*00be*/ 	.short	(.L_31 - .L_30)
.L_30:
        /*00c0*/ 	.word	0x00000000
        /*00c4*/ 	.short	0x0003
        /*00c6*/ 	.short	0x0018
        /*00c8*/ 	.byte	0x00, 0xf0, 0x11, 0x00


	//----- nvinfo : EIATTR_KPARAM_INFO
	.align		4
.L_31:
        /*00cc*/ 	.byte	0x04, 0x17
        /*00ce*/ 	.short	(.L_33 - .L_32)
.L_32:
        /*00d0*/ 	.word	0x00000000
        /*00d4*/ 	.short	0x0002
        /*00d6*/ 	.short	0x0010
        /*00d8*/ 	.byte	0x00, 0xf4, 0x21, 0x00


	//----- nvinfo : EIATTR_KPARAM_INFO
	.align		4
.L_33:
        /*00dc*/ 	.byte	0x04, 0x17
        /*00de*/ 	.short	(.L_35 - .L_34)
.L_34:
        /*00e0*/ 	.word	0x00000000
        /*00e4*/ 	.short	0x0001
        /*00e6*/ 	.short	0x0008
        /*00e8*/ 	.byte	0x00, 0xf4, 0x21, 0x00


	//----- nvinfo : EIATTR_KPARAM_INFO
	.align		4
.L_35:
        /*00ec*/ 	.byte	0x04, 0x17
        /*00ee*/ 	.short	(.L_37 - .L_36)
.L_36:
        /*00f0*/ 	.word	0x00000000
        /*00f4*/ 	.short	0x0000
        /*00f6*/ 	.short	0x0000
        /*00f8*/ 	.byte	0x00, 0xf4, 0x21, 0x00


	//----- nvinfo : EIATTR_MAXREG_COUNT
	.align		4
.L_37:
        /*00fc*/ 	.byte	0x03, 0x1b
        /*00fe*/ 	.short	0x00ff


	//----- nvinfo : EIATTR_NUM_BARRIERS
	.align		4
        /*0100*/ 	.byte	0x02, 0x4c
        /*0102*/ 	.byte	0x01
	.zero		1


	//----- nvinfo : EIATTR_MERCURY_ISA_VERSION
	.align		4
        /*0104*/ 	.byte	0x03, 0x5f
        /*0106*/ 	.short	0x0000


	//----- nvinfo : EIATTR_EXIT_INSTR_OFFSETS
	.align		4
        /*0108*/ 	.byte	0x04, 0x1c
        /*010a*/ 	.short	(.L_39 - .L_38)


	//   ....[0]....
.L_38:
        /*010c*/ 	.word	0x00002db0


	//   ....[1]....
        /*0110*/ 	.word	0x00002de0


	//----- nvinfo : EIATTR_REQNTID
	.align		4
.L_39:
        /*0114*/ 	.byte	0x04, 0x10
        /*0116*/ 	.short	(.L_41 - .L_40)
.L_40:
        /*0118*/ 	.word	0x00000080
        /*011c*/ 	.word	0x00000001
        /*0120*/ 	.word	0x00000001
.L_41:


//--------------------- .nv.callgraph             --------------------------
	.section	.nv.callgraph,"",@"SHT_CUDA_CALLGRAPH"
	.align	4
	.sectionentsize	8
	.align		4
        /*0000*/ 	.word	0x00000000
	.align		4
        /*0004*/ 	.word	0xffffffff
	.align		4
        /*0008*/ 	.word	0x00000000
	.align		4
        /*000c*/ 	.word	0xfffffffe
	.align		4
        /*0010*/ 	.word	0x00000000
	.align		4
        /*0014*/ 	.word	0xfffffffd
	.align		4
        /*0018*/ 	.word	0x00000000
	.align		4
        /*001c*/ 	.word	0xfffffffc


//--------------------- .nv.rel.action            --------------------------
	.section	.nv.rel.action,"",@"SHT_CUDA_RELOCINFO"
	.align	8
	.sectionentsize	8
        /*0000*/ 	.byte	0x73, 0x00, 0x00, 0x00, 0x00, 0x00, 0x00, 0x00, 0x00, 0x00, 0x00, 0x11, 0x25, 0x00, 0x05, 0x36


//--------------------- .nv.constant0.matmul_kernel --------------------------
	.section	.nv.constant0.matmul_kernel,"a",@progbits
	.sectionflags	@""
	.align	4
.nv.constant0.matmul_kernel:
	.zero		432


//--------------------- .text.matmul_kernel       --------------------------
	.section	.text.matmul_kernel,"ax",@progbits
	.sectioninfo	@"SHI_REGISTERS=128"
	.align	128
        .global         matmul_kernel
        .type           matmul_kernel,@function
        .size           matmul_kernel,(.L_x_4 - matmul_kernel)
        .other          matmul_kernel,@"STO_CUDA_ENTRY STV_DEFAULT"
matmul_kernel:
.text.matmul_kernel:
[----:B------:R-:W-:Y:S02]  /*0000*/  IMAD.MOV.U32 R1, RZ, RZ, c[0x0][0x28] ;  /* 0x00000a00ff017624 */ /* 0x000fe400078e00ff */
[----:B------:R-:W-:Y:S01]  /*0010*/  IMAD.MOV.U32 R0, RZ, RZ, c[0x0][0x17c] ;  /* 0x00005f00ff007624 */ /* 0x000fe200078e00ff */
[----:B------:R-:W0:Y:S01]  /*0020*/  S2R R5, SR_CTAID.X ;  /* 0x0000000000057919 */ /* 0x000e220000002500 */
[----:B------:R-:W-:Y:S01]  /*0030*/  IMAD.MOV.U32 R21, RZ, RZ, c[0x0][0x180] ;  /* 0x00006000ff157624 */ /* 0x000fe200078e00ff */
[----:B------:R-:W-:Y:S02]  /*0040*/  ULDC UR4, c[0x0][0x180] ;  /* 0x0000600000047ab9 */ /* 0x000fe40000000800 */
[----:B------:R-:W-:Y:S01]  /*0050*/  IADD3 R0, R0, 0x3f, RZ ;  /* 0x0000003f00007810 */ /* 0x000fe20007ffe0ff */
[----:B------:R-:W-:Y:S01]  /*0060*/  ULDC.64 UR6, c[0x0][0x118] ;  /* 0x0000460000067ab9 */ /* 0x000fe20000000a00 */
[----:B------:R-:W-:Y:S02]  /*0070*/  IADD3 R21, R21, 0x1f, RZ ;  /* 0x0000001f15157810 */ /* 0x000fe40007ffe0ff */
[----:B------:R-:W-:-:S04]  /*0080*/  SHF.R.S32.HI R3, RZ, 0x1f, R0 ;  /* 0x0000001fff037819 */ /* 0x000fc80000011400 */
[----:B------:R-:W-:-:S04]  /*0090*/  LEA.HI R3, R3, R0, RZ, 0x6 ;  /* 0x0000000003037211 */ /* 0x000fc800078f30ff */
[----:B------:R-:W-:-:S05]  /*00a0*/  SHF.R.S32.HI R3, RZ, 0x6, R3 ;  /* 0x00000006ff037819 */ /* 0x000fca0000011403 */
[----:B------:R-:W-:Y:S01]  /*00b0*/  IMAD.SHL.U32 R4, R3, 0x8, RZ ;  /* 0x0000000803047824 */ /* 0x000fe200078e00ff */
[----:B0-----:R-:W-:-:S04]  /*00c0*/  IABS R8, R5 ;  /* 0x0000000500087213 */ /* 0x001fc80000000000 */
[-C--:B------:R-:W-:Y:S02]  /*00d0*/  IABS R7, R4.reuse ;  /* 0x0000000400077213 */ /* 0x080fe40000000000 */
[----:B------:R-:W-:Y:S02]  /*00e0*/  IABS R10, R4 ;  /* 0x00000004000a7213 */ /* 0x000fe40000000000 */
[----:B------:R-:W0:Y:S08]  /*00f0*/  I2F.RP R0, R7 ;  /* 0x0000000700007306 */ /* 0x000e300000209400 */
[----:B0-----:R-:W0:Y:S02]  /*0100*/  MUFU.RCP R0, R0 ;  /* 0x0000000000007308 */ /* 0x001e240000001000 */
[----:B0-----:R-:W-:Y:S01]  /*0110*/  IADD3 R2, R0, 0xffffffe, RZ ;  /* 0x0ffffffe00027810 */ /* 0x001fe20007ffe0ff */
[----:B------:R-:W-:-:S05]  /*0120*/  IMAD.MOV R0, RZ, RZ, -R10 ;  /* 0x000000ffff007224 */ /* 0x000fca00078e0a0a */
[----:B------:R0:W1:Y:S02]  /*0130*/  F2I.FTZ.U32.TRUNC.NTZ R3, R2 ;  /* 0x0000000200037305 */ /* 0x000064000021f000 */
[----:B0-----:R-:W-:Y:S02]  /*0140*/  IMAD.MOV.U32 R2, RZ, RZ, RZ ;  /* 0x000000ffff027224 */ /* 0x001fe400078e00ff */
[----:B-1----:R-:W-:-:S04]  /*0150*/  IMAD.MOV R6, RZ, RZ, -R3 ;  /* 0x000000ffff067224 */ /* 0x002fc800078e0a03 */
[----:B------:R-:W-:Y:S02]  /*0160*/  IMAD R9, R6, R7, RZ ;  /* 0x0000000706097224 */ /* 0x000fe400078e02ff */
[----:B------:R-:W-:Y:S02]  /*0170*/  IMAD.MOV.U32 R6, RZ, RZ, R8 ;  /* 0x000000ffff067224 */ /* 0x000fe400078e0008 */
[----:B------:R-:W-:-:S06]  /*0180*/  IMAD.HI.U32 R3, R3, R9, R2 ;  /* 0x0000000903037227 */ /* 0x000fcc00078e0002 */
[----:B------:R-:W-:-:S04]  /*0190*/  IMAD.HI.U32 R3, R3, R6, RZ ;  /* 0x0000000603037227 */ /* 0x000fc800078e00ff */
[----:B------:R-:W-:-:S05]  /*01a0*/  IMAD R0, R3, R0, R6 ;  /* 0x0000000003007224 */ /* 0x000fca00078e0206 */
[----:B------:R-:W-:-:S13]  /*01b0*/  ISETP.GT.U32.AND P1, PT, R7, R0, PT ;  /* 0x000000000700720c */ /* 0x000fda0003f24070 */
[----:B------:R-:W-:Y:S01]  /*01c0*/  @!P1 IMAD.IADD R0, R0, 0x1, -R7 ;  /* 0x0000000100009824 */ /* 0x000fe200078e0a07 */
[----:B------:R-:W-:Y:S02]  /*01d0*/  @!P1 IADD3 R3, R3, 0x1, RZ ;  /* 0x0000000103039810 */ /* 0x000fe40007ffe0ff */
[----:B------:R-:W-:Y:S02]  /*01e0*/  ISETP.NE.AND P1, PT, R4, RZ, PT ;  /* 0x000000ff0400720c */ /* 0x000fe40003f25270 */
[----:B------:R-:W-:Y:S02]  /*01f0*/  ISETP.GE.U32.AND P0, PT, R0, R7, PT ;  /* 0x000000070000720c */ /* 0x000fe40003f06070 */
[----:B------:R-:W-:-:S04]  /*0200*/  LOP3.LUT R0, R5, R4, RZ, 0x3c, !PT ;  /* 0x0000000405007212 */ /* 0x000fc800078e3cff */
[----:B------:R-:W-:Y:S01]  /*0210*/  ISETP.GE.AND P2, PT, R0, RZ, PT ;  /* 0x000000ff0000720c */ /* 0x000fe20003f46270 */
[----:B------:R-:W-:-:S05]  /*0220*/  IMAD.MOV.U32 R0, RZ, RZ, 0x1f ;  /* 0x0000001fff007424 */ /* 0x000fca00078e00ff */
[----:B------:R-:W-:Y:S02]  /*0230*/  IADD3 R0, R0, c[0x0][0x178], RZ ;  /* 0x00005e0000007a10 */ /* 0x000fe40007ffe0ff */
[----:B------:R-:W-:-:S05]  /*0240*/  @P0 IADD3 R3, R3, 0x1, RZ ;  /* 0x0000000103030810 */ /* 0x000fca0007ffe0ff */
[----:B------:R-:W-:Y:S01]  /*0250*/  IMAD.MOV.U32 R2, RZ, RZ, R3 ;  /* 0x000000ffff027224 */ /* 0x000fe200078e0003 */
[----:B------:R-:W-:-:S03]  /*0260*/  SHF.R.S32.HI R3, RZ, 0x1f, R0 ;  /* 0x0000001fff037819 */ /* 0x000fc60000011400 */
[----:B------:R-:W-:Y:S01]  /*0270*/  @!P2 IMAD.MOV R2, RZ, RZ, -R2 ;  /* 0x000000ffff02a224 */ /* 0x000fe200078e0a02 */
[----:B------:R-:W-:Y:S02]  /*0280*/  @!P1 LOP3.LUT R2, RZ, R4, RZ, 0x33, !PT ;  /* 0x00000004ff029212 */ /* 0x000fe400078e33ff */
[----:B------:R-:W-:-:S03]  /*0290*/  LEA.HI R3, R3, R0, RZ, 0x5 ;  /* 0x0000000003037211 */ /* 0x000fc600078f28ff */
[----:B------:R-:W-:Y:S02]  /*02a0*/  IMAD.SHL.U32 R84, R2, 0x8, RZ ;  /* 0x0000000802547824 */ /* 0x000fe400078e00ff */
[----:B------:R-:W-:-:S03]  /*02b0*/  IMAD.MOV R2, RZ, RZ, -R2 ;  /* 0x000000ffff027224 */ /* 0x000fc600078e0a02 */
[----:B------:R-:W-:Y:S01]  /*02c0*/  LEA.HI.SX32 R3, R3, -R84, 0x1b ;  /* 0x8000005403037211 */ /* 0x000fe200078fdaff */
[----:B------:R-:W-:-:S03]  /*02d0*/  IMAD R4, R4, R2, R5 ;  /* 0x0000000204047224 */ /* 0x000fc600078e0205 */
[----:B------:R-:W-:Y:S02]  /*02e0*/  IMNMX R11, R3, 0x8, PT ;  /* 0x00000008030b7817 */ /* 0x000fe40003800200 */
[----:B------:R-:W-:Y:S02]  /*02f0*/  IABS R9, R4 ;  /* 0x0000000400097213 */ /* 0x000fe40000000000 */
[----:B------:R-:W-:-:S04]  /*0300*/  IABS R7, R11 ;  /* 0x0000000b00077213 */ /* 0x000fc80000000000 */
[----:B------:R-:W0:Y:S08]  /*0310*/  I2F.RP R0, R7 ;  /* 0x0000000700007306 */ /* 0x000e300000209400 */
[----:B0-----:R-:W0:Y:S02]  /*0320*/  MUFU.RCP R0, R0 ;  /* 0x0000000000007308 */ /* 0x001e240000001000 */
[----:B0-----:R-:W-:-:S06]  /*0330*/  IADD3 R3, R0, 0xffffffe, RZ ;  /* 0x0ffffffe00037810 */ /* 0x001fcc0007ffe0ff */
[----:B------:R-:W0:Y:S02]  /*0340*/  F2I.FTZ.U32.TRUNC.NTZ R3, R3 ;  /* 0x0000000300037305 */ /* 0x000e24000021f000 */
[----:B0-----:R-:W-:-:S04]  /*0350*/  IMAD.MOV R6, RZ, RZ, -R3 ;  /* 0x000000ffff067224 */ /* 0x001fc800078e0a03 */
[----:B------:R-:W-:Y:S01]  /*0360*/  IMAD.MOV.U32 R2, RZ, RZ, R6 ;  /* 0x000000ffff027224 */ /* 0x000fe200078e0006 */
[----:B------:R-:W-:-:S03]  /*0370*/  IABS R6, R11 ;  /* 0x0000000b00067213 */ /* 0x000fc60000000000 */
[----:B------:R-:W-:Y:S02]  /*0380*/  IMAD R5, R2, R7, RZ ;  /* 0x0000000702057224 */ /* 0x000fe400078e02ff */
[----:B------:R-:W-:Y:S02]  /*0390*/  IMAD.MOV.U32 R2, RZ, RZ, RZ ;  /* 0x000000ffff027224 */ /* 0x000fe400078e00ff */
[----:B------:R-:W-:Y:S02]  /*03a0*/  IMAD.MOV R0, RZ, RZ, -R6 ;  /* 0x000000ffff007224 */ /* 0x000fe400078e0a06 */
        /* <DEDUP_REMOVED lines=9> */
[----:B------:R-:W-:Y:S02]  /*0440*/  ISETP.GE.AND P2, PT, R0, RZ, PT ;  /* 0x000000ff0000720c */ /* 0x000fe40003f46270 */
[----:B------:R-:W0:Y:S05]  /*0450*/  S2R R0, SR_TID.X ;  /* 0x0000000000007919 */ /* 0x000e2a0000002100 */
[----:B------:R-:W-:Y:S02]  /*0460*/  @P0 IADD3 R2, R2, 0x1, RZ ;  /* 0x0000000102020810 */ /* 0x000fe40007ffe0ff */
[----:B------:R-:W-:-:S03]  /*0470*/  ISETP.GT.AND P0, PT, R21, 0x1f, PT ;  /* 0x0000001f1500780c */ /* 0x000fc60003f04270 */
[----:B------:R-:W-:-:S04]  /*0480*/  IMAD.MOV.U32 R9, RZ, RZ, R2 ;  /* 0x000000ffff097224 */ /* 0x000fc800078e0002 */
[----:B------:R-:W-:Y:S01]  /*0490*/  @!P2 IMAD.MOV R9, RZ, RZ, -R9 ;  /* 0x000000ffff09a224 */ /* 0x000fe200078e0a09 */
[----:B------:R-:W-:-:S05]  /*04a0*/  @!P1 LOP3.LUT R9, RZ, R11, RZ, 0x33, !PT ;  /* 0x0000000bff099212 */ /* 0x000fca00078e33ff */
[----:B------:R-:W-:Y:S02]  /*04b0*/  IMAD.MOV R2, RZ, RZ, -R9 ;  /* 0x000000ffff027224 */ /* 0x000fe400078e0a09 */
[----:B------:R-:W-:Y:S02]  /*04c0*/  IMAD.SHL.U32 R19, R9, 0x40, RZ ;  /* 0x0000004009137824 */ /* 0x000fe400078e00ff */
[----:B------:R-:W-:Y:S01]  /*04d0*/  IMAD R2, R11, R2, R4 ;  /* 0x000000020b027224 */ /* 0x000fe200078e0204 */
[----:B0-----:R-:W-:Y:S02]  /*04e0*/  SHF.R.U32.HI R3, RZ, 0x5, R0 ;  /* 0x00000005ff037819 */ /* 0x001fe40000011600 */
[----:B------:R-:W-:Y:S01]  /*04f0*/  LOP3.LUT R4, R0, 0x60, RZ, 0xc0, !PT ;  /* 0x0000006000047812 */ /* 0x000fe200078ec0ff */
[----:B------:R-:W-:Y:S01]  /*0500*/  IMAD.IADD R84, R84, 0x1, R2 ;  /* 0x0000000154547824 */ /* 0x000fe200078e0202 */
[----:B------:R-:W-:Y:S02]  /*0510*/  SGXT.U32 R2, R3, 0x2 ;  /* 0x000000020302781a */ /* 0x000fe40000000000 */
[----:B------:R-:W-:-:S02]  /*0520*/  LOP3.LUT R3, R0, 0x1f, RZ, 0xc0, !PT ;  /* 0x0000001f00037812 */ /* 0x000fc400078ec0ff */
[C---:B------:R-:W-:Y:S02]  /*0530*/  LOP3.LUT R12, R19.reuse, R2, RZ, 0xfc, !PT ;  /* 0x00000002130c7212 */ /* 0x040fe400078efcff */
[C-C-:B------:R-:W-:Y:S01]  /*0540*/  LOP3.LUT R13, R19.reuse, 0x4, R2.reuse, 0xfe, !PT ;  /* 0x00000004130d7812 */ /* 0x140fe200078efe02 */
[----:B------:R-:W-:Y:S01]  /*0550*/  IMAD R84, R84, 0x20, R3 ;  /* 0x0000002054547824 */ /* 0x000fe200078e0203 */
[C-C-:B------:R-:W-:Y:S02]  /*0560*/  LOP3.LUT R14, R19.reuse, 0x8, R2.reuse, 0xfe, !PT ;  /* 0x00000008130e7812 */ /* 0x140fe400078efe02 */
[C-C-:B------:R-:W-:Y:S02]  /*0570*/  LOP3.LUT R15, R19.reuse, 0xc, R2.reuse, 0xfe, !PT ;  /* 0x0000000c130f7812 */ /* 0x140fe400078efe02 */
[C-C-:B------:R-:W-:Y:S02]  /*0580*/  LOP3.LUT R16, R19.reuse, 0x10, R2.reuse, 0xfe, !PT ;  /* 0x0000001013107812 */ /* 0x140fe400078efe02 */
[----:B------:R-:W-:-:S02]  /*0590*/  LOP3.LUT R17, R19, 0x14, R2, 0xfe, !PT ;  /* 0x0000001413117812 */ /* 0x000fc400078efe02 */
[----:B------:R-:W-:Y:S02]  /*05a0*/  LOP3.LUT R18, R19, 0x18, R2, 0xfe, !PT ;  /* 0x0000001813127812 */ /* 0x000fe400078efe02 */
[C---:B------:R-:W-:Y:S02]  /*05b0*/  LOP3.LUT R5, R2.reuse, 0x4, RZ, 0xfc, !PT ;  /* 0x0000000402057812 */ /* 0x040fe400078efcff */
[C---:B------:R-:W-:Y:S02]  /*05c0*/  LOP3.LUT R6, R2.reuse, 0x8, RZ, 0xfc, !PT ;  /* 0x0000000802067812 */ /* 0x040fe400078efcff */
[C---:B------:R-:W-:Y:S02]  /*05d0*/  LOP3.LUT R7, R2.reuse, 0xc, RZ, 0xfc, !PT ;  /* 0x0000000c02077812 */ /* 0x040fe400078efcff */
[C---:B------:R-:W-:Y:S02]  /*05e0*/  LOP3.LUT R8, R2.reuse, 0x10, RZ, 0xfc, !PT ;  /* 0x0000001002087812 */ /* 0x040fe400078efcff */
[----:B------:R-:W-:-:S02]  /*05f0*/  LOP3.LUT R9, R2, 0x14, RZ, 0xfc, !PT ;  /* 0x0000001402097812 */ /* 0x000fc400078efcff */
[C---:B------:R-:W-:Y:S02]  /*0600*/  LOP3.LUT R10, R2.reuse, 0x18, RZ, 0xfc, !PT ;  /* 0x00000018020a7812 */ /* 0x040fe400078efcff */
[----:B------:R-:W-:Y:S02]  /*0610*/  LOP3.LUT R11, R2, 0x1c, RZ, 0xfc, !PT ;  /* 0x0000001c020b7812 */ /* 0x000fe400078efcff */
[----:B------:R-:W-:Y:S02]  /*0620*/  LOP3.LUT R19, R19, 0x1c, R2, 0xfe, !PT ;  /* 0x0000001c13137812 */ /* 0x000fe400078efe02 */
[C---:B------:R-:W-:Y:S02]  /*0630*/  LOP3.LUT R56, R12.reuse, 0x20, RZ, 0xfc, !PT ;  /* 0x000000200c387812 */ /* 0x040fe400078efcff */
[C---:B------:R-:W-:Y:S02]  /*0640*/  LOP3.LUT R57, R12.reuse, 0x24, RZ, 0xfc, !PT ;  /* 0x000000240c397812 */ /* 0x040fe400078efcff */
[----:B------:R-:W-:-:S02]  /*0650*/  LOP3.LUT R58, R12, 0x28, RZ, 0xfc, !PT ;  /* 0x000000280c3a7812 */ /* 0x000fc400078efcff */
[C---:B------:R-:W-:Y:S02]  /*0660*/  LOP3.LUT R59, R12.reuse, 0x2c, RZ, 0xfc, !PT ;  /* 0x0000002c0c3b7812 */ /* 0x040fe400078efcff */
[C---:B------:R-:W-:Y:S02]  /*0670*/  LOP3.LUT R60, R12.reuse, 0x30, RZ, 0xfc, !PT ;  /* 0x000000300c3c7812 */ /* 0x040fe400078efcff */
[C---:B------:R-:W-:Y:S02]  /*0680*/  LOP3.LUT R61, R12.reuse, 0x34, RZ, 0xfc, !PT ;  /* 0x000000340c3d7812 */ /* 0x040fe400078efcff */
[C---:B------:R-:W-:Y:S02]  /*0690*/  LOP3.LUT R82, R12.reuse, 0x38, RZ, 0xfc, !PT ;  /* 0x000000380c527812 */ /* 0x040fe400078efcff */
[----:B------:R-:W-:Y:S01]  /*06a0*/  LOP3.LUT R83, R12, 0x3c, RZ, 0xfc, !PT ;  /* 0x0000003c0c537812 */ /* 0x000fe200078efcff */
[----:B------:R-:W-:Y:S05]  /*06b0*/  @P0 BRA `(.L_x_0) ;  /* 0x0000009000000947 */ /* 0x000fea0003800000 */
[C---:B------:R-:W-:Y:S01]  /*06c0*/  IMAD.SHL.U32 R85, R0.reuse, 0x2, RZ ;  /* 0x0000000200557824 */ /* 0x040fe200078e00ff */
[C---:B------:R-:W-:Y:S01]  /*06d0*/  LOP3.LUT R88, R0.reuse, 0x40, RZ, 0xc0, !PT ;  /* 0x0000004000587812 */ /* 0x040fe200078ec0ff */
[C---:B------:R-:W-:Y:S01]  /*06e0*/  IMAD.SHL.U32 R86, R0.reuse, 0x40, RZ ;  /* 0x0000004000567824 */ /* 0x040fe200078e00ff */
[----:B------:R-:W-:Y:S01]  /*06f0*/  CS2R R44, SRZ ;  /* 0x00000000002c7805 */ /* 0x000fe2000001ff00 */
[----:B------:R-:W-:Y:S01]  /*0700*/  IMAD.SHL.U32 R87, R0, 0x8, RZ ;  /* 0x0000000800577824 */ /* 0x000fe200078e00ff */
[----:B------:R-:W-:Y:S01]  /*0710*/  CS2R R46, SRZ ;  /* 0x00000000002e7805 */ /* 0x000fe2000001ff00 */
[----:B------:R-:W-:Y:S01]  /*0720*/  CS2R R20, SRZ ;  /* 0x0000000000147805 */ /* 0x000fe2000001ff00 */
[----:B------:R-:W-:Y:S01]  /*0730*/  CS2R R22, SRZ ;  /* 0x0000000000167805 */ /* 0x000fe2000001ff00 */
[----:B------:R-:W-:Y:S05]  /*0740*/  BRA `(.L_x_1) ;  /* 0x00001e7000007947 */ /* 0x000fea0003800000 */
.L_x_0:
[----:B------:R-:W-:Y:S01]  /*0750*/  IABS R22, c[0x0][0x17c] ;  /* 0x00005f0000167a13 */ /* 0x000fe20000000000 */
[C---:B------:R-:W-:Y:S01]  /*0760*/  IMAD.SHL.U32 R85, R0.reuse, 0x2, RZ ;  /* 0x0000000200557824 */ /* 0x040fe200078e00ff */
[----:B------:R-:W-:Y:S01]  /*0770*/  IABS R20, c[0x0][0x178] ;  /* 0x00005e0000147a13 */ /* 0x000fe20000000000 */
[C---:B------:R-:W-:Y:S01]  /*0780*/  IMAD.SHL.U32 R86, R0.reuse, 0x40, RZ ;  /* 0x0000004000567824 */ /* 0x040fe200078e00ff */
[----:B------:R-:W0:Y:S01]  /*0790*/  I2F.RP R23, R22 ;  /* 0x0000001600177306 */ /* 0x000e220000209400 */
[----:B------:R-:W-:Y:S01]  /*07a0*/  IABS R30, R82 ;  /* 0x00000052001e7213 */ /* 0x000fe20000000000 */
[C---:B------:R-:W-:Y:S01]  /*07b0*/  IMAD.SHL.U32 R87, R0.reuse, 0x8, RZ ;  /* 0x0000000800577824 */ /* 0x040fe200078e00ff */
[----:B------:R-:W-:Y:S01]  /*07c0*/  IABS R32, R60 ;  /* 0x0000003c00207213 */ /* 0x000fe20000000000 */
[----:B------:R-:W-:Y:S01]  /*07d0*/  IMAD.SHL.U32 R90, R0, 0x20, RZ ;  /* 0x00000020005a7824 */ /* 0x000fe200078e00ff */
[----:B------:R-:W-:Y:S01]  /*07e0*/  IABS R36, R58 ;  /* 0x0000003a00247213 */ /* 0x000fe20000000000 */
[----:B------:R-:W-:Y:S01]  /*07f0*/  IMAD.MOV.U32 R100, RZ, RZ, c[0x0][0x18c] ;  /* 0x00006300ff647624 */ /* 0x000fe200078e00ff */
[----:B------:R-:W-:Y:S01]  /*0800*/  IABS R53, R12 ;  /* 0x0000000c00357213 */ /* 0x000fe20000000000 */
[----:B------:R-:W1:Y:S01]  /*0810*/  I2F.RP R28, R20 ;  /* 0x00000014001c7306 */ /* 0x000e620000209400 */
[----:B------:R-:W-:Y:S01]  /*0820*/  IABS R35, R59 ;  /* 0x0000003b00237213 */ /* 0x000fe20000000000 */
[----:B------:R-:W-:Y:S01]  /*0830*/  IMAD.MOV.U32 R102, RZ, RZ, c[0x0][0x188] ;  /* 0x00006200ff667624 */ /* 0x000fe200078e00ff */
[----:B------:R-:W-:Y:S01]  /*0840*/  IABS R38, R57 ;  /* 0x0000003900267213 */ /* 0x000fe20000000000 */
[----:B------:R-:W-:Y:S01]  /*0850*/  IMAD R91, R3, c[0x0][0x18c], RZ ;  /* 0x00006300035b7a24 */ /* 0x000fe200078e02ff */
[----:B------:R-:W-:Y:S01]  /*0860*/  IABS R45, R17 ;  /* 0x00000011002d7213 */ /* 0x000fe20000000000 */
[----:B------:R-:W-:Y:S01]  /*0870*/  IMAD R92, R2, c[0x0][0x188], RZ ;  /* 0x00006200025c7a24 */ /* 0x000fe200078e02ff */
[----:B------:R-:W-:Y:S01]  /*0880*/  IABS R41, R19 ;  /* 0x0000001300297213 */ /* 0x000fe20000000000 */
[----:B0-----:R-:W0:Y:S01]  /*0890*/  MUFU.RCP R23, R23 ;  /* 0x0000001700177308 */ /* 0x001e220000001000 */
[----:B------:R-:W-:Y:S01]  /*08a0*/  IABS R43, R18 ;  /* 0x00000012002b7213 */ /* 0x000fe20000000000 */
[----:B------:R-:W-:Y:S01]  /*08b0*/  IMAD R93, R11, c[0x0][0x188], RZ ;  /* 0x000062000b5d7a24 */ /* 0x000fe200078e02ff */
[----:B------:R-:W-:Y:S01]  /*08c0*/  IABS R63, R84 ;  /* 0x00000054003f7213 */ /* 0x000fe20000000000 */
[----:B------:R-:W-:Y:S01]  /*08d0*/  IMAD R94, R10, c[0x0][0x188], RZ ;  /* 0x000062000a5e7a24 */ /* 0x000fe200078e02ff */
[----:B------:R-:W-:Y:S01]  /*08e0*/  LOP3.LUT R88, R0, 0x40, RZ, 0xc0, !PT ;  /* 0x0000004000587812 */ /* 0x000fe200078ec0ff */
[----:B------:R-:W-:-:S02]  /*08f0*/  IMAD R95, R9, c[0x0][0x188], RZ ;  /* 0x00006200095f7a24 */ /* 0x000fc400078e02ff */
[----:B-1----:R-:W1:Y:S01]  /*0900*/  MUFU.RCP R28, R28 ;  /* 0x0000001c001c7308 */ /* 0x002e620000001000 */
[----:B------:R-:W-:Y:S02]  /*0910*/  IMAD R96, R8, c[0x0][0x188], RZ ;  /* 0x0000620008607a24 */ /* 0x000fe400078e02ff */
[----:B------:R-:W-:Y:S02]  /*0920*/  IMAD R97, R7, c[0x0][0x188], RZ ;  /* 0x0000620007617a24 */ /* 0x000fe400078e02ff */
[----:B------:R-:W-:Y:S02]  /*0930*/  IMAD R98, R6, c[0x0][0x188], RZ ;  /* 0x0000620006627a24 */ /* 0x000fe400078e02ff */
[----:B------:R-:W-:Y:S01]  /*0940*/  IMAD R99, R5, c[0x0][0x188], RZ ;  /* 0x0000620005637a24 */ /* 0x000fe200078e02ff */
[----:B0-----:R-:W-:Y:S01]  /*0950*/  IADD3 R24, R23, 0xffffffe, RZ ;  /* 0x0ffffffe17187810 */ /* 0x001fe20007ffe0ff */
[----:B------:R-:W-:Y:S02]  /*0960*/  IMAD.SHL.U32 R100, R100, 0x20, RZ ;  /* 0x0000002064647824 */ /* 0x000fe400078e00ff */
[----:B------:R-:W-:Y:S01]  /*0970*/  IMAD.SHL.U32 R102, R102, 0x20, RZ ;  /* 0x0000002066667824 */ /* 0x000fe200078e00ff */
[----:B------:R0:W2:Y:S01]  /*0980*/  F2I.FTZ.U32.TRUNC.NTZ R25, R24 ;  /* 0x0000001800197305 */ /* 0x0000a2000021f000 */
[----:B-1----:R-:W-:-:S02]  /*0990*/  IADD3 R26, R28, 0xffffffe, RZ ;  /* 0x0ffffffe1c1a7810 */ /* 0x002fc40007ffe0ff */
[----:B------:R-:W-:-:S05]  /*09a0*/  IABS R28, R83 ;  /* 0x00000053001c7213 */ /* 0x000fca0000000000 */
[----:B------:R1:W3:Y:S01]  /*09b0*/  F2I.FTZ.U32.TRUNC.NTZ R27, R26 ;  /* 0x0000001a001b7305 */ /* 0x0002e2000021f000 */
[----:B0-----:R-:W-:Y:S02]  /*09c0*/  IMAD.MOV.U32 R24, RZ, RZ, RZ ;  /* 0x000000ffff187224 */ /* 0x001fe400078e00ff */
[----:B--2---:R-:W-:Y:S02]  /*09d0*/  IMAD.MOV R29, RZ, RZ, -R25 ;  /* 0x000000ffff1d7224 */ /* 0x004fe400078e0a19 */
[----:B-1----:R-:W-:Y:S02]  /*09e0*/  IMAD.MOV.U32 R26, RZ, RZ, RZ ;  /* 0x000000ffff1a7224 */ /* 0x002fe400078e00ff */
[----:B------:R-:W-:-:S04]  /*09f0*/  IMAD R29, R29, R22, RZ ;  /* 0x000000161d1d7224 */ /* 0x000fc800078e02ff */
[----:B------:R-:W-:-:S04]  /*0a00*/  IMAD.HI.U32 R25, R25, R29, R24 ;  /* 0x0000001d19197227 */ /* 0x000fc800078e0018 */
[----:B---3--:R-:W-:Y:S02]  /*0a10*/  IMAD.MOV R31, RZ, RZ, -R27 ;  /* 0x000000ffff1f7224 */ /* 0x008fe400078e0a1b */
[----:B------:R-:W-:Y:S02]  /*0a20*/  IMAD.MOV.U32 R29, RZ, RZ, R30 ;  /* 0x000000ffff1d7224 */ /* 0x000fe400078e001e */
[----:B------:R-:W-:Y:S02]  /*0a30*/  IMAD R31, R31, R20, RZ ;  /* 0x000000141f1f7224 */ /* 0x000fe400078e02ff */
[----:B------:R-:W-:-:S04]  /*0a40*/  IMAD.HI.U32 R24, R25, R29, RZ ;  /* 0x0000001d19187227 */ /* 0x000fc800078e00ff */
[----:B------:R-:W-:Y:S01]  /*0a50*/  IMAD.HI.U32 R34, R27, R31, R26 ;  /* 0x0000001f1b227227 */ /* 0x000fe200078e001a */
[----:B------:R-:W-:-:S03]  /*0a60*/  IABS R31, R61 ;  /* 0x0000003d001f7213 */ /* 0x000fc60000000000 */
[----:B------:R-:W-:Y:S02]  /*0a70*/  IMAD.MOV R24, RZ, RZ, -R24 ;  /* 0x000000ffff187224 */ /* 0x000fe400078e0a18 */
[----:B------:R-:W-:-:S04]  /*0a80*/  IMAD.HI.U32 R26, R25, R32, RZ ;  /* 0x00000020191a7227 */ /* 0x000fc800078e00ff */
[----:B------:R-:W-:Y:S02]  /*0a90*/  IMAD R27, R22, R24, R29 ;  /* 0x00000018161b7224 */ /* 0x000fe400078e021d */
[----:B------:R-:W-:-:S03]  /*0aa0*/  IMAD.HI.U32 R24, R25, R31, RZ ;  /* 0x0000001f19187227 */ /* 0x000fc600078e00ff */
[----:B------:R-:W-:Y:S01]  /*0ab0*/  ISETP.GT.U32.AND P1, PT, R22, R27, PT ;  /* 0x0000001b1600720c */ /* 0x000fe20003f24070 */
[----:B------:R-:W-:-:S04]  /*0ac0*/  IMAD.HI.U32 R29, R25, R36, RZ ;  /* 0x00000024191d7227 */ /* 0x000fc800078e00ff */
[----:B------:R-:W-:Y:S02]  /*0ad0*/  IMAD.MOV R24, RZ, RZ, -R24 ;  /* 0x000000ffff187224 */ /* 0x000fe400078e0a18 */
[----:B------:R-:W-:Y:S02]  /*0ae0*/  IMAD.MOV R33, RZ, RZ, -R26 ;  /* 0x000000ffff217224 */ /* 0x000fe400078e0a1a */
[----:B------:R-:W-:Y:S02]  /*0af0*/  IMAD.MOV R37, RZ, RZ, -R29 ;  /* 0x000000ffff257224 */ /* 0x000fe400078e0a1d */
[C---:B------:R-:W-:Y:S02]  /*0b00*/  IMAD R29, R22.reuse, R24, R31 ;  /* 0x00000018161d7224 */ /* 0x040fe400078e021f */
[C---:B------:R-:W-:Y:S02]  /*0b10*/  IMAD R31, R22.reuse, R33, R32 ;  /* 0x00000021161f7224 */ /* 0x040fe400078e0220 */
[----:B------:R-:W-:Y:S01]  /*0b20*/  IMAD.HI.U32 R32, R25, R53, RZ ;  /* 0x0000003519207227 */ /* 0x000fe200078e00ff */
[----:B------:R-:W-:-:S02]  /*0b30*/  ISETP.GT.U32.AND P2, PT, R22, R29, PT ;  /* 0x0000001d1600720c */ /* 0x000fc40003f44070 */
[----:B------:R-:W-:Y:S01]  /*0b40*/  ISETP.GT.U32.AND P4, PT, R22, R31, PT ;  /* 0x0000001f1600720c */ /* 0x000fe20003f84070 */
[----:B------:R-:W-:-:S04]  /*0b50*/  IMAD.HI.U32 R23, R25, R28, RZ ;  /* 0x0000001c19177227 */ /* 0x000fc800078e00ff */
[----:B------:R-:W-:Y:S02]  /*0b60*/  IMAD.MOV R32, RZ, RZ, -R32 ;  /* 0x000000ffff207224 */ /* 0x000fe400078e0a20 */
[----:B------:R-:W-:Y:S02]  /*0b70*/  IMAD.MOV R23, RZ, RZ, -R23 ;  /* 0x000000ffff177224 */ /* 0x000fe400078e0a17 */
[C---:B------:R-:W-:Y:S01]  /*0b80*/  IMAD R53, R22.reuse, R32, R53 ;  /* 0x0000002016357224 */ /* 0x040fe200078e0235 */
[----:B------:R-:W-:Y:S01]  /*0b90*/  IABS R32, R15 ;  /* 0x0000000f00207213 */ /* 0x000fe20000000000 */
[C---:B------:R-:W-:Y:S02]  /*0ba0*/  IMAD R23, R22.reuse, R23, R28 ;  /* 0x0000001716177224 */ /* 0x040fe400078e021c */
[C---:B------:R-:W-:Y:S01]  /*0bb0*/  IMAD.HI.U32 R28, R25.reuse, R35, RZ ;  /* 0x00000023191c7227 */ /* 0x040fe200078e00ff */
[C---:B------:R-:W-:Y:S02]  /*0bc0*/  ISETP.GT.U32.AND P3, PT, R22.reuse, R53, PT ;  /* 0x000000351600720c */ /* 0x040fe40003f64070 */
[----:B------:R-:W-:Y:S01]  /*0bd0*/  ISETP.GT.U32.AND P0, PT, R22, R23, PT ;  /* 0x000000171600720c */ /* 0x000fe20003f04070 */
[----:B------:R-:W-:-:S04]  /*0be0*/  IMAD.HI.U32 R30, R25, R38, RZ ;  /* 0x00000026191e7227 */ /* 0x000fc800078e00ff */
[----:B------:R-:W-:Y:S02]  /*0bf0*/  IMAD.MOV R28, RZ, RZ, -R28 ;  /* 0x000000ffff1c7224 */ /* 0x000fe400078e0a1c */
[----:B------:R-:W-:Y:S02]  /*0c00*/  IMAD.MOV R39, RZ, RZ, -R30 ;  /* 0x000000ffff277224 */ /* 0x000fe400078e0a1e */
[C---:B------:R-:W-:Y:S02]  /*0c10*/  IMAD R33, R22.reuse, R28, R35 ;  /* 0x0000001c16217224 */ /* 0x040fe400078e0223 */
[----:B------:R-:W-:Y:S02]  /*0c20*/  @!P3 IMAD.IADD R53, R53, 0x1, -R22 ;  /* 0x000000013535b824 */ /* 0x000fe400078e0a16 */
[C---:B------:R-:W-:Y:S01]  /*0c30*/  IMAD R35, R22.reuse, R37, R36 ;  /* 0x0000002516237224 */ /* 0x040fe200078e0224 */
[----:B------:R-:W-:Y:S01]  /*0c40*/  IABS R36, R14 ;  /* 0x0000000e00247213 */ /* 0x000fe20000000000 */
[----:B------:R-:W-:Y:S01]  /*0c50*/  IMAD R37, R22, R39, R38 ;  /* 0x0000002716257224 */ /* 0x000fe200078e0226 */
[----:B------:R-:W-:Y:S01]  /*0c60*/  IABS R39, R56 ;  /* 0x0000003800277213 */ /* 0x000fe20000000000 */
[----:B------:R-:W-:Y:S01]  /*0c70*/  IMAD.HI.U32 R30, R25, R45, RZ ;  /* 0x0000002d191e7227 */ /* 0x000fe200078e00ff */
[----:B------:R-:W-:-:S02]  /*0c80*/  IABS R38, R13 ;  /* 0x0000000d00267213 */ /* 0x000fc40000000000 */
[C---:B------:R-:W-:Y:S01]  /*0c90*/  ISETP.GT.U32.AND P5, PT, R22.reuse, R33, PT ;  /* 0x000000211600720c */ /* 0x040fe20003fa4070 */
[----:B------:R-:W-:Y:S01]  /*0ca0*/  @!P0 IMAD.IADD R23, R23, 0x1, -R22 ;  /* 0x0000000117178824 */ /* 0x000fe200078e0a16 */
[C---:B------:R-:W-:Y:S01]  /*0cb0*/  ISETP.GT.U32.AND P0, PT, R22.reuse, R53, PT ;  /* 0x000000351600720c */ /* 0x040fe20003f04070 */
[----:B------:R-:W-:Y:S01]  /*0cc0*/  IMAD.MOV R30, RZ, RZ, -R30 ;  /* 0x000000ffff1e7224 */ /* 0x000fe200078e0a1e */
[----:B------:R-:W-:Y:S01]  /*0cd0*/  ISETP.GT.U32.AND P6, PT, R22, R35, PT ;  /* 0x000000231600720c */ /* 0x000fe20003fc4070 */
[----:B------:R-:W-:-:S04]  /*0ce0*/  IMAD.HI.U32 R24, R25, R39, RZ ;  /* 0x0000002719187227 */ /* 0x000fc800078e00ff */
[----:B------:R-:W-:-:S04]  /*0cf0*/  IMAD.HI.U32 R26, R25, R41, RZ ;  /* 0x00000029191a7227 */ /* 0x000fc800078e00ff */
[----:B------:R-:W-:-:S04]  /*0d00*/  IMAD.HI.U32 R28, R25, R43, RZ ;  /* 0x0000002b191c7227 */ /* 0x000fc800078e00ff */
[C---:B------:R-:W-:Y:S01]  /*0d10*/  IMAD R45, R22.reuse, R30, R45 ;  /* 0x0000001e162d7224 */ /* 0x040fe200078e022d */
[----:B------:R-:W-:Y:S01]  /*0d20*/  IABS R30, R16 ;  /* 0x00000010001e7213 */ /* 0x000fe20000000000 */
[----:B------:R-:W-:Y:S02]  /*0d30*/  IMAD.MOV R24, RZ, RZ, -R24 ;  /* 0x000000ffff187224 */ /* 0x000fe400078e0a18 */
[----:B------:R-:W-:Y:S02]  /*0d40*/  IMAD.MOV R26, RZ, RZ, -R26 ;  /* 0x000000ffff1a7224 */ /* 0x000fe400078e0a1a */
[----:B------:R-:W-:Y:S01]  /*0d50*/  @!P1 IMAD.IADD R27, R27, 0x1, -R22 ;  /* 0x000000011b1b9824 */ /* 0x000fe200078e0a16 */
[C---:B------:R-:W-:Y:S01]  /*0d60*/  ISETP.GT.U32.AND P1, PT, R22.reuse, R23, PT ;  /* 0x000000171600720c */ /* 0x040fe20003f24070 */
[----:B------:R-:W-:Y:S02]  /*0d70*/  IMAD.MOV R28, RZ, RZ, -R28 ;  /* 0x000000ffff1c7224 */ /* 0x000fe400078e0a1c */
[----:B------:R-:W-:-:S02]  /*0d80*/  IMAD R39, R22, R24, R39 ;  /* 0x0000001816277224 */ /* 0x000fc400078e0227 */
[----:B------:R-:W-:Y:S02]  /*0d90*/  IMAD R41, R22, R26, R41 ;  /* 0x0000001a16297224 */ /* 0x000fe400078e0229 */
[----:B------:R-:W-:-:S04]  /*0da0*/  IMAD.HI.U32 R24, R25, R30, RZ ;  /* 0x0000001e19187227 */ /* 0x000fc800078e00ff */
[----:B------:R-:W-:Y:S01]  /*0db0*/  @!P0 IMAD.IADD R53, R53, 0x1, -R22 ;  /* 0x0000000135358824 */ /* 0x000fe200078e0a16 */
[C---:B------:R-:W-:Y:S01]  /*0dc0*/  ISETP.GT.U32.AND P0, PT, R22.reuse, R37, PT ;  /* 0x000000251600720c */ /* 0x040fe20003f04070 */
[----:B------:R-:W-:Y:S02]  /*0dd0*/  IMAD R43, R22, R28, R43 ;  /* 0x0000001c162b7224 */ /* 0x000fe400078e022b */
[----:B------:R-:W-:-:S04]  /*0de0*/  IMAD.HI.U32 R26, R25, R32, RZ ;  /* 0x00000020191a7227 */ /* 0x000fc800078e00ff */
[----:B------:R-:W-:-:S04]  /*0df0*/  IMAD.HI.U32 R28, R25, R36, RZ ;  /* 0x00000024191c7227 */ /* 0x000fc800078e00ff */
[----:B------:R-:W-:-:S04]  /*0e00*/  IMAD.HI.U32 R25, R25, R38, RZ ;  /* 0x0000002619197227 */ /* 0x000fc800078e00ff */
[----:B------:R-:W-:Y:S01]  /*0e10*/  IMAD.MOV R47, RZ, RZ, -R24 ;  /* 0x000000ffff2f7224 */ /* 0x000fe200078e0a18 */
[----:B------:R-:W-:Y:S01]  /*0e20*/  SHF.R.S32.HI R24, RZ, 0x1f, R21 ;  /* 0x0000001fff187819 */ /* 0x000fe20000011415 */
[----:B------:R-:W-:Y:S01]  /*0e30*/  IMAD.MOV R49, RZ, RZ, -R26 ;  /* 0x000000ffff317224 */ /* 0x000fe200078e0a1a */
[----:B------:R-:W-:Y:S01]  /*0e40*/  LOP3.LUT R26, R86, 0x1c0, RZ, 0xc0, !PT ;  /* 0x000001c0561a7812 */ /* 0x000fe200078ec0ff */
[----:B------:R-:W-:Y:S01]  /*0e50*/  IMAD.MOV R51, RZ, RZ, -R28 ;  /* 0x000000ffff337224 */ /* 0x000fe200078e0a1c */
[----:B------:R-:W-:Y:S01]  /*0e60*/  LEA.HI R24, R24, R21, RZ, 0x5 ;  /* 0x0000001518187211 */ /* 0x000fe200078f28ff */
[----:B------:R-:W-:Y:S01]  /*0e70*/  IMAD.MOV R55, RZ, RZ, -R25 ;  /* 0x000000ffff377224 */ /* 0x000fe200078e0a19 */
[----:B------:R-:W-:Y:S01]  /*0e80*/  LOP3.LUT R28, R26, 0x30, R87, 0xf8, !PT ;  /* 0x000000301a1c7812 */ /* 0x000fe200078ef857 */
[C---:B------:R-:W-:Y:S01]  /*0e90*/  IMAD R25, R22.reuse, R47, R30 ;  /* 0x0000002f16197224 */ /* 0x040fe200078e021e */
[----:B------:R-:W-:Y:S01]  /*0ea0*/  SHF.R.S32.HI R105, RZ, 0x5, R24 ;  /* 0x00000005ff697819 */ /* 0x000fe20000011418 */
[----:B------:R-:W-:-:S02]  /*0eb0*/  IMAD R47, R22, R49, R32 ;  /* 0x00000031162f7224 */ /* 0x000fc400078e0220 */
[----:B------:R-:W-:Y:S01]  /*0ec0*/  @!P2 IMAD.IADD R29, R29, 0x1, -R22 ;  /* 0x000000011d1da824 */ /* 0x000fe200078e0a16 */
[C---:B------:R-:W-:Y:S01]  /*0ed0*/  ISETP.GT.U32.AND P2, PT, R22.reuse, R27, PT ;  /* 0x0000001b1600720c */ /* 0x040fe20003f44070 */
[C---:B------:R-:W-:Y:S02]  /*0ee0*/  IMAD R49, R22.reuse, R51, R36 ;  /* 0x0000003316317224 */ /* 0x040fe400078e0224 */
[--C-:B------:R-:W-:Y:S01]  /*0ef0*/  @!P1 IMAD.IADD R23, R23, 0x1, -R22.reuse ;  /* 0x0000000117179824 */ /* 0x100fe200078e0a16 */
[C---:B------:R-:W-:Y:S01]  /*0f00*/  ISETP.GT.U32.AND P1, PT, R22.reuse, R39, PT ;  /* 0x000000271600720c */ /* 0x040fe20003f24070 */
[----:B------:R-:W-:Y:S01]  /*0f10*/  @!P0 IMAD.IADD R37, R37, 0x1, -R22 ;  /* 0x0000000125258824 */ /* 0x000fe200078e0a16 */
[C---:B------:R-:W-:Y:S01]  /*0f20*/  ISETP.GT.U32.AND P0, PT, R22.reuse, R49, PT ;  /* 0x000000311600720c */ /* 0x040fe20003f04070 */
[C---:B------:R-:W-:Y:S01]  /*0f30*/  IMAD R51, R22.reuse, R55, R38 ;  /* 0x0000003716337224 */ /* 0x040fe200078e0226 */
[----:B------:R-:W-:Y:S01]  /*0f40*/  ISETP.GT.U32.AND P3, PT, R22, R29, PT ;  /* 0x0000001d1600720c */ /* 0x000fe20003f64070 */
[----:B------:R-:W-:-:S04]  /*0f50*/  IMAD.HI.U32 R34, R34, R63, RZ ;  /* 0x0000003f22227227 */ /* 0x000fc800078e00ff */
[----:B------:R-:W-:Y:S01]  /*0f60*/  @!P2 IMAD.IADD R27, R27, 0x1, -R22 ;  /* 0x000000011b1ba824 */ /* 0x000fe200078e0a16 */
[C---:B------:R-:W-:Y:S01]  /*0f70*/  ISETP.GT.U32.AND P2, PT, R22.reuse, R41, PT ;  /* 0x000000291600720c */ /* 0x040fe20003f44070 */
[----:B------:R-:W-:Y:S02]  /*0f80*/  IMAD.MOV R34, RZ, RZ, -R34 ;  /* 0x000000ffff227224 */ /* 0x000fe400078e0a22 */
[--C-:B------:R-:W-:Y:S01]  /*0f90*/  @!P1 IMAD.IADD R39, R39, 0x1, -R22.reuse ;  /* 0x0000000127279824 */ /* 0x100fe200078e0a16 */
[C---:B------:R-:W-:Y:S01]  /*0fa0*/  ISETP.GT.U32.AND P1, PT, R22.reuse, R51, PT ;  /* 0x000000331600720c */ /* 0x040fe20003f24070 */
[--C-:B------:R-:W-:Y:S02]  /*0fb0*/  @!P0 IMAD.IADD R49, R49, 0x1, -R22.reuse ;  /* 0x0000000131318824 */ /* 0x100fe400078e0a16 */
[--C-:B------:R-:W-:Y:S01]  /*0fc0*/  @!P3 IMAD.IADD R29, R29, 0x1, -R22.reuse ;  /* 0x000000011d1db824 */ /* 0x100fe200078e0a16 */
[C---:B------:R-:W-:Y:S01]  /*0fd0*/  ISETP.GT.U32.AND P0, PT, R22.reuse, R39, PT ;  /* 0x000000271600720c */ /* 0x040fe20003f04070 */
[--C-:B------:R-:W-:Y:S01]  /*0fe0*/  @!P5 IMAD.IADD R33, R33, 0x1, -R22.reuse ;  /* 0x000000012121d824 */ /* 0x100fe200078e0a16 */
[----:B------:R-:W-:Y:S01]  /*0ff0*/  ISETP.GT.U32.AND P3, PT, R22, R43, PT ;  /* 0x0000002b1600720c */ /* 0x000fe20003f64070 */
[----:B------:R-:W-:Y:S01]  /*1000*/  IMAD R55, R20, R34, R63 ;  /* 0x0000002214377224 */ /* 0x000fe200078e023f */
[C---:B------:R-:W-:Y:S01]  /*1010*/  ISETP.GT.U32.AND P5, PT, R22.reuse, R25, PT ;  /* 0x000000191600720c */ /* 0x040fe20003fa4070 */
[--C-:B------:R-:W-:Y:S01]  /*1020*/  @!P4 IMAD.IADD R31, R31, 0x1, -R22.reuse ;  /* 0x000000011f1fc824 */ /* 0x100fe200078e0a16 */
[----:B------:R-:W-:Y:S01]  /*1030*/  ISETP.GT.U32.AND P4, PT, R22, R45, PT ;  /* 0x0000002d1600720c */ /* 0x000fe20003f84070 */
[--C-:B------:R-:W-:Y:S01]  /*1040*/  @!P2 IMAD.IADD R41, R41, 0x1, -R22.reuse ;  /* 0x000000012929a824 */ /* 0x100fe200078e0a16 */
[----:B------:R-:W-:Y:S01]  /*1050*/  ISETP.GT.U32.AND P2, PT, R20, R55, PT ;  /* 0x000000371400720c */ /* 0x000fe20003f44070 */
[--C-:B------:R-:W-:Y:S01]  /*1060*/  @!P1 IMAD.IADD R51, R51, 0x1, -R22.reuse ;  /* 0x0000000133339824 */ /* 0x100fe200078e0a16 */
[----:B------:R-:W-:Y:S01]  /*1070*/  LOP3.LUT R63, R87, 0x30, R85, 0x48, !PT ;  /* 0x00000030573f7812 */ /* 0x000fe200078e4855 */
[--C-:B------:R-:W-:Y:S01]  /*1080*/  @!P6 IMAD.IADD R35, R35, 0x1, -R22.reuse ;  /* 0x000000012323e824 */ /* 0x100fe200078e0a16 */
[C---:B------:R-:W-:Y:S01]  /*1090*/  ISETP.GT.U32.AND P1, PT, R22.reuse, R41, PT ;  /* 0x000000291600720c */ /* 0x040fe20003f24070 */
[--C-:B------:R-:W-:Y:S01]  /*10a0*/  @!P0 IMAD.IADD R39, R39, 0x1, -R22.reuse ;  /* 0x0000000127278824 */ /* 0x100fe200078e0a16 */
[C---:B------:R-:W-:Y:S01]  /*10b0*/  ISETP.GT.U32.AND P6, PT, R22.reuse, R47, PT ;  /* 0x0000002f1600720c */ /* 0x040fe20003fc4070 */
[--C-:B------:R-:W-:Y:S01]  /*10c0*/  @!P3 IMAD.IADD R43, R43, 0x1, -R22.reuse ;  /* 0x000000012b2bb824 */ /* 0x100fe200078e0a16 */
[C---:B------:R-:W-:Y:S01]  /*10d0*/  ISETP.GT.U32.AND P0, PT, R22.reuse, R49, PT ;  /* 0x000000311600720c */ /* 0x040fe20003f04070 */
[--C-:B------:R-:W-:Y:S01]  /*10e0*/  @!P5 IMAD.IADD R25, R25, 0x1, -R22.reuse ;  /* 0x000000011919d824 */ /* 0x100fe200078e0a16 */
[C---:B------:R-:W-:Y:S01]  /*10f0*/  ISETP.GT.U32.AND P3, PT, R22.reuse, R31, PT ;  /* 0x0000001f1600720c */ /* 0x040fe20003f64070 */
[----:B------:R-:W-:Y:S01]  /*1100*/  @!P4 IMAD.IADD R45, R45, 0x1, -R22 ;  /* 0x000000012d2dc824 */ /* 0x000fe200078e0a16 */
[C---:B------:R-:W-:Y:S01]  /*1110*/  ISETP.GT.U32.AND P5, PT, R22.reuse, R35, PT ;  /* 0x000000231600720c */ /* 0x040fe20003fa4070 */
[----:B------:R-:W-:Y:S01]  /*1120*/  @!P2 IMAD.IADD R55, R55, 0x1, -R20 ;  /* 0x000000013737a824 */ /* 0x000fe200078e0a14 */
[----:B------:R-:W-:Y:S01]  /*1130*/  ISETP.GT.U32.AND P4, PT, R22, R33, PT ;  /* 0x000000211600720c */ /* 0x000fe20003f84070 */
[----:B------:R-:W-:Y:S01]  /*1140*/  IMAD R89, R4, 0x10, R63 ;  /* 0x0000001004597824 */ /* 0x000fe200078e023f */
[----:B------:R-:W-:Y:S01]  /*1150*/  ISETP.GT.U32.AND P2, PT, R22, R43, PT ;  /* 0x0000002b1600720c */ /* 0x000fe20003f44070 */
[--C-:B------:R-:W-:Y:S01]  /*1160*/  @!P1 IMAD.IADD R41, R41, 0x1, -R22.reuse ;  /* 0x0000000129299824 */ /* 0x100fe200078e0a16 */
[----:B------:R-:W-:Y:S01]  /*1170*/  ISETP.GT.U32.AND P1, PT, R20, R55, PT ;  /* 0x000000371400720c */ /* 0x000fe20003f24070 */
[--C-:B------:R-:W-:Y:S01]  /*1180*/  @!P6 IMAD.IADD R47, R47, 0x1, -R22.reuse ;  /* 0x000000012f2fe824 */ /* 0x100fe200078e0a16 */
[C---:B------:R-:W-:Y:S01]  /*1190*/  ISETP.GT.U32.AND P6, PT, R22.reuse, R37, PT ;  /* 0x000000251600720c */ /* 0x040fe20003fc4070 */
[--C-:B------:R-:W-:Y:S01]  /*11a0*/  @!P0 IMAD.IADD R49, R49, 0x1, -R22.reuse ;  /* 0x0000000131318824 */ /* 0x100fe200078e0a16 */
[----:B------:R-:W-:Y:S01]  /*11b0*/  ISETP.GE.AND P0, PT, R61, RZ, PT ;  /* 0x000000ff3d00720c */ /* 0x000fe20003f06270 */
[--C-:B------:R-:W-:Y:S01]  /*11c0*/  @!P3 IMAD.IADD R31, R31, 0x1, -R22.reuse ;  /* 0x000000011f1fb824 */ /* 0x100fe200078e0a16 */
[C---:B------:R-:W-:Y:S01]  /*11d0*/  ISETP.GT.U32.AND P3, PT, R22.reuse, R45, PT ;  /* 0x0000002d1600720c */ /* 0x040fe20003f64070 */
[--C-:B------:R-:W-:Y:S01]  /*11e0*/  @!P5 IMAD.IADD R35, R35, 0x1, -R22.reuse ;  /* 0x000000012323d824 */ /* 0x100fe200078e0a16 */
[C---:B------:R-:W-:Y:S01]  /*11f0*/  ISETP.GT.U32.AND P5, PT, R22.reuse, R47, PT ;  /* 0x0000002f1600720c */ /* 0x040fe20003fa4070 */
[--C-:B------:R-:W-:Y:S01]  /*1200*/  @!P4 IMAD.IADD R33, R33, 0x1, -R22.reuse ;  /* 0x000000012121c824 */ /* 0x100fe200078e0a16 */
[----:B------:R-:W-:Y:S01]  /*1210*/  ISETP.GT.U32.AND P4, PT, R22, R25, PT ;  /* 0x000000191600720c */ /* 0x000fe20003f84070 */
[----:B------:R-:W-:Y:S01]  /*1220*/  @!P2 IMAD.IADD R43, R43, 0x1, -R22 ;  /* 0x000000012b2ba824 */ /* 0x000fe200078e0a16 */
[----:B------:R-:W-:Y:S01]  /*1230*/  ISETP.GE.AND P2, PT, R83, RZ, PT ;  /* 0x000000ff5300720c */ /* 0x000fe20003f46270 */
[----:B------:R-:W-:Y:S01]  /*1240*/  @!P1 IMAD.IADD R55, R55, 0x1, -R20 ;  /* 0x0000000137379824 */ /* 0x000fe200078e0a14 */
[----:B------:R-:W-:Y:S01]  /*1250*/  ISETP.GE.AND P1, PT, R58, RZ, PT ;  /* 0x000000ff3a00720c */ /* 0x000fe20003f26270 */
[--C-:B------:R-:W-:Y:S01]  /*1260*/  @!P6 IMAD.IADD R37, R37, 0x1, -R22.reuse ;  /* 0x000000012525e824 */ /* 0x100fe200078e0a16 */
[----:B------:R-:W-:Y:S01]  /*1270*/  ISETP.GT.U32.AND P6, PT, R22, R51, PT ;  /* 0x000000331600720c */ /* 0x000fe20003fc4070 */
[----:B------:R-:W-:Y:S01]  /*1280*/  @!P0 IMAD.MOV R29, RZ, RZ, -R29 ;  /* 0x000000ffff1d8224 */ /* 0x000fe200078e0a1d */
[----:B------:R-:W-:Y:S01]  /*1290*/  ISETP.GE.AND P0, PT, R19, RZ, PT ;  /* 0x000000ff1300720c */ /* 0x000fe20003f06270 */
[--C-:B------:R-:W-:Y:S01]  /*12a0*/  @!P3 IMAD.IADD R45, R45, 0x1, -R22.reuse ;  /* 0x000000012d2db824 */ /* 0x100fe200078e0a16 */
[----:B------:R-:W-:Y:S01]  /*12b0*/  ISETP.GE.AND P3, PT, R82, RZ, PT ;  /* 0x000000ff5200720c */ /* 0x000fe20003f66270 */
[--C-:B------:R-:W-:Y:S01]  /*12c0*/  @!P5 IMAD.IADD R47, R47, 0x1, -R22.reuse ;  /* 0x000000012f2fd824 */ /* 0x100fe200078e0a16 */
[----:B------:R-:W-:Y:S01]  /*12d0*/  ISETP.GE.AND P5, PT, R60, RZ, PT ;  /* 0x000000ff3c00720c */ /* 0x000fe20003fa6270 */
[--C-:B------:R-:W-:Y:S01]  /*12e0*/  @!P4 IMAD.IADD R25, R25, 0x1, -R22.reuse ;  /* 0x000000011919c824 */ /* 0x100fe200078e0a16 */
[----:B------:R-:W-:Y:S01]  /*12f0*/  ISETP.GE.AND P4, PT, R59, RZ, PT ;  /* 0x000000ff3b00720c */ /* 0x000fe20003f86270 */
[----:B------:R-:W-:Y:S01]  /*1300*/  @!P2 IMAD.MOV R23, RZ, RZ, -R23 ;  /* 0x000000ffff17a224 */ /* 0x000fe200078e0a17 */
[----:B------:R-:W-:Y:S01]  /*1310*/  ISETP.GE.AND P2, PT, R57, RZ, PT ;  /* 0x000000ff3900720c */ /* 0x000fe20003f46270 */
[----:B------:R-:W-:Y:S01]  /*1320*/  @!P1 IMAD.MOV R35, RZ, RZ, -R35 ;  /* 0x000000ffff239224 */ /* 0x000fe200078e0a23 */
[----:B------:R-:W-:Y:S01]  /*1330*/  ISETP.GE.AND P1, PT, R16, RZ, PT ;  /* 0x000000ff1000720c */ /* 0x000fe20003f26270 */
[----:B------:R-:W-:Y:S01]  /*1340*/  IMAD.MOV.U32 R21, RZ, RZ, R25 ;  /* 0x000000ffff157224 */ /* 0x000fe200078e0019 */
[----:B------:R-:W-:Y:S01]  /*1350*/  LOP3.LUT R20, RZ, c[0x0][0x17c], RZ, 0x33, !PT ;  /* 0x00005f00ff147a12 */ /* 0x000fe200078e33ff */
[----:B------:R-:W-:Y:S01]  /*1360*/  @!P0 IMAD.MOV R41, RZ, RZ, -R41 ;  /* 0x000000ffff298224 */ /* 0x000fe200078e0a29 */
[----:B------:R-:W-:Y:S01]  /*1370*/  ISETP.GE.AND P0, PT, R13, RZ, PT ;  /* 0x000000ff0d00720c */ /* 0x000fe20003f06270 */
[----:B------:R-:W-:Y:S01]  /*1380*/  @!P3 IMAD.MOV R27, RZ, RZ, -R27 ;  /* 0x000000ffff1bb224 */ /* 0x000fe200078e0a1b */
[----:B------:R-:W-:Y:S01]  /*1390*/  ISETP.GE.AND P3, PT, R56, RZ, PT ;  /* 0x000000ff3800720c */ /* 0x000fe20003f66270 */
[----:B------:R-:W-:Y:S01]  /*13a0*/  @!P5 IMAD.MOV R31, RZ, RZ, -R31 ;  /* 0x000000ffff1fd224 */ /* 0x000fe200078e0a1f */
[----:B------:R-:W-:Y:S01]  /*13b0*/  ISETP.GE.AND P5, PT, R18, RZ, PT ;  /* 0x000000ff1200720c */ /* 0x000fe20003fa6270 */
[----:B------:R-:W-:Y:S01]  /*13c0*/  @!P4 IMAD.MOV R33, RZ, RZ, -R33 ;  /* 0x000000ffff21c224 */ /* 0x000fe200078e0a21 */
[----:B------:R-:W-:Y:S01]  /*13d0*/  ISETP.GE.AND P4, PT, R17, RZ, PT ;  /* 0x000000ff1100720c */ /* 0x000fe20003f86270 */
[----:B------:R-:W-:Y:S01]  /*13e0*/  @!P6 IMAD.IADD R51, R51, 0x1, -R22 ;  /* 0x000000013333e824 */ /* 0x000fe200078e0a16 */
[----:B------:R-:W-:Y:S01]  /*13f0*/  LOP3.LUT R63, R28, 0x10, R85, 0x78, !PT ;  /* 0x000000101c3f7812 */ /* 0x000fe200078e7855 */
[----:B------:R-:W-:Y:S01]  /*1400*/  @!P1 IMAD.MOV R21, RZ, RZ, -R21 ;  /* 0x000000ffff159224 */ /* 0x000fe200078e0a15 */
[----:B------:R-:W-:Y:S01]  /*1410*/  ISETP.GE.AND P1, PT, R84, RZ, PT ;  /* 0x000000ff5400720c */ /* 0x000fe20003f26270 */
[----:B------:R-:W-:Y:S01]  /*1420*/  @!P2 IMAD.MOV R37, RZ, RZ, -R37 ;  /* 0x000000ffff25a224 */ /* 0x000fe200078e0a25 */
[----:B------:R-:W-:Y:S01]  /*1430*/  ISETP.GE.AND P2, PT, R15, RZ, PT ;  /* 0x000000ff0f00720c */ /* 0x000fe20003f46270 */
[----:B------:R-:W-:Y:S01]  /*1440*/  @!P0 IMAD.MOV R51, RZ, RZ, -R51 ;  /* 0x000000ffff338224 */ /* 0x000fe200078e0a33 */
[----:B------:R-:W-:Y:S01]  /*1450*/  ISETP.NE.AND P0, PT, RZ, c[0x0][0x178], PT ;  /* 0x00005e00ff007a0c */ /* 0x000fe20003f05270 */
[----:B------:R-:W-:Y:S01]  /*1460*/  @!P3 IMAD.MOV R39, RZ, RZ, -R39 ;  /* 0x000000ffff27b224 */ /* 0x000fe200078e0a27 */
[----:B------:R-:W-:Y:S01]  /*1470*/  ISETP.GE.AND P3, PT, R14, RZ, PT ;  /* 0x000000ff0e00720c */ /* 0x000fe20003f66270 */
[----:B------:R-:W-:Y:S01]  /*1480*/  @!P5 IMAD.MOV R43, RZ, RZ, -R43 ;  /* 0x000000ffff2bd224 */ /* 0x000fe200078e0a2b */
[----:B------:R-:W-:Y:S01]  /*1490*/  ISETP.GE.AND P5, PT, R12, RZ, PT ;  /* 0x000000ff0c00720c */ /* 0x000fe20003fa6270 */
[----:B------:R-:W-:Y:S01]  /*14a0*/  @!P4 IMAD.MOV R45, RZ, RZ, -R45 ;  /* 0x000000ffff2dc224 */ /* 0x000fe200078e0a2d */
[----:B------:R-:W-:Y:S01]  /*14b0*/  ISETP.NE.AND P4, PT, RZ, c[0x0][0x17c], PT ;  /* 0x00005f00ff007a0c */ /* 0x000fe20003f85270 */
[----:B------:R-:W-:Y:S01]  /*14c0*/  IMAD.IADD R89, R26, 0x1, R89 ;  /* 0x000000011a597824 */ /* 0x000fe200078e0259 */
[----:B------:R-:W-:Y:S01]  /*14d0*/  LOP3.LUT R90, R63, 0x200, R90, 0xf8, !PT ;  /* 0x000002003f5a7812 */ /* 0x000fe200078ef85a */
[----:B------:R-:W-:Y:S01]  /*14e0*/  @!P1 IMAD.MOV R55, RZ, RZ, -R55 ;  /* 0x000000ffff379224 */ /* 0x000fe200078e0a37 */
[C---:B------:R-:W-:Y:S01]  /*14f0*/  SEL R25, R20.reuse, R23, !P4 ;  /* 0x0000001714197207 */ /* 0x040fe20006000000 */
[----:B------:R-:W-:Y:S01]  /*1500*/  @!P2 IMAD.MOV R47, RZ, RZ, -R47 ;  /* 0x000000ffff2fa224 */ /* 0x000fe200078e0a2f */
[----:B------:R-:W-:-:S02]  /*1510*/  SEL R27, R20, R27, !P4 ;  /* 0x0000001b141b7207 */ /* 0x000fc40006000000 */
[----:B------:R-:W-:Y:S01]  /*1520*/  @!P0 LOP3.LUT R55, RZ, c[0x0][0x178], RZ, 0x33, !PT ;  /* 0x00005e00ff378a12 */ /* 0x000fe200078e33ff */
[----:B------:R-:W-:Y:S01]  /*1530*/  @!P3 IMAD.MOV R49, RZ, RZ, -R49 ;  /* 0x000000ffff31b224 */ /* 0x000fe200078e0a31 */
[C---:B------:R-:W-:Y:S01]  /*1540*/  SEL R32, R20.reuse, R21, !P4 ;  /* 0x0000001514207207 */ /* 0x040fe20006000000 */
[----:B------:R-:W-:Y:S01]  /*1550*/  @!P5 IMAD.MOV R53, RZ, RZ, -R53 ;  /* 0x000000ffff35d224 */ /* 0x000fe200078e0a35 */
[C---:B------:R-:W-:Y:S01]  /*1560*/  SEL R28, R20.reuse, R43, !P4 ;  /* 0x0000002b141c7207 */ /* 0x040fe20006000000 */
[----:B------:R-:W-:Y:S01]  /*1570*/  IMAD R25, R25, c[0x0][0x190], RZ ;  /* 0x0000640019197a24 */ /* 0x000fe200078e02ff */
[C---:B------:R-:W-:Y:S01]  /*1580*/  SEL R29, R20.reuse, R29, !P4 ;  /* 0x0000001d141d7207 */ /* 0x040fe20006000000 */
[----:B------:R-:W-:Y:S01]  /*1590*/  IMAD R27, R27, c[0x0][0x190], RZ ;  /* 0x000064001b1b7a24 */ /* 0x000fe200078e02ff */
[C---:B------:R-:W-:Y:S01]  /*15a0*/  SEL R31, R20.reuse, R31, !P4 ;  /* 0x0000001f141f7207 */ /* 0x040fe20006000000 */
[----:B------:R-:W-:Y:S01]  /*15b0*/  IMAD R55, R55, c[0x0][0x184], RZ ;  /* 0x0000610037377a24 */ /* 0x000fe200078e02ff */
[----:B------:R-:W-:Y:S01]  /*15c0*/  SEL R33, R20, R33, !P4 ;  /* 0x0000002114217207 */ /* 0x000fe20006000000 */
[----:B------:R-:W-:Y:S01]  /*15d0*/  IMAD R75, R32, c[0x0][0x190], RZ ;  /* 0x00006400204b7a24 */ /* 0x000fe200078e02ff */
[----:B------:R-:W-:Y:S01]  /*15e0*/  SEL R35, R20, R35, !P4 ;  /* 0x0000002314237207 */ /* 0x000fe20006000000 */
[----:B------:R-:W-:Y:S01]  /*15f0*/  IMAD R54, R28, c[0x0][0x190], RZ ;  /* 0x000064001c367a24 */ /* 0x000fe200078e02ff */
[C---:B------:R-:W-:Y:S01]  /*1600*/  SEL R37, R20.reuse, R37, !P4 ;  /* 0x0000002514257207 */ /* 0x040fe20006000000 */
[----:B------:R-:W-:Y:S01]  /*1610*/  IMAD R114, R29, c[0x0][0x190], RZ ;  /* 0x000064001d727a24 */ /* 0x000fe200078e02ff */
[C---:B------:R-:W-:Y:S01]  /*1620*/  SEL R39, R20.reuse, R39, !P4 ;  /* 0x0000002714277207 */ /* 0x040fe20006000000 */
[----:B------:R-:W-:Y:S01]  /*1630*/  IMAD R31, R31, c[0x0][0x190], RZ ;  /* 0x000064001f1f7a24 */ /* 0x000fe200078e02ff */
[C---:B------:R-:W-:Y:S01]  /*1640*/  SEL R26, R20.reuse, R41, !P4 ;  /* 0x00000029141a7207 */ /* 0x040fe20006000000 */
[----:B------:R-:W-:Y:S01]  /*1650*/  IMAD R33, R33, c[0x0][0x190], RZ ;  /* 0x0000640021217a24 */ /* 0x000fe200078e02ff */
[----:B------:R-:W-:Y:S01]  /*1660*/  SHF.R.S32.HI R23, RZ, 0x6, R0 ;  /* 0x00000006ff177819 */ /* 0x000fe20000011400 */
        /* <DEDUP_REMOVED lines=9> */
[----:B------:R-:W-:Y:S01]  /*1700*/  SEL R53, R20, R53, !P4 ;  /* 0x0000003514357207 */ /* 0x000fe20006000000 */
[----:B------:R-:W-:Y:S01]  /*1710*/  IMAD R34, R34, c[0x0][0x190], RZ ;  /* 0x0000640022227a24 */ /* 0x000fe200078e02ff */
[----:B------:R-:W-:Y:S01]  /*1720*/  LEA R32, P3, R25, c[0x0][0x168], 0x1 ;  /* 0x00005a0019207a11 */ /* 0x000fe200078608ff */
[----:B------:R-:W-:Y:S01]  /*1730*/  IMAD R36, R36, c[0x0][0x190], RZ ;  /* 0x0000640024247a24 */ /* 0x000fe200078e02ff */
[----:B------:R-:W-:Y:S01]  /*1740*/  LEA R112, P2, R55, c[0x0][0x160], 0x1 ;  /* 0x0000580037707a11 */ /* 0x000fe200078408ff */
[----:B------:R-:W-:Y:S01]  /*1750*/  IMAD R38, R38, c[0x0][0x190], RZ ;  /* 0x0000640026267a24 */ /* 0x000fe200078e02ff */
[----:B------:R-:W-:Y:S01]  /*1760*/  LEA R28, P4, R27, c[0x0][0x168], 0x1 ;  /* 0x00005a001b1c7a11 */ /* 0x000fe200078808ff */
[----:B------:R-:W-:Y:S01]  /*1770*/  IMAD R65, R53, c[0x0][0x190], RZ ;  /* 0x0000640035417a24 */ /* 0x000fe200078e02ff */
[----:B------:R-:W-:Y:S01]  /*1780*/  SGXT R23, R23, 0x1 ;  /* 0x000000011717781a */ /* 0x000fe20000000200 */
[----:B------:R-:W-:Y:S01]  /*1790*/  CS2R R44, SRZ ;  /* 0x00000000002c7805 */ /* 0x000fe2000001ff00 */
[----:B------:R-:W-:Y:S01]  /*17a0*/  LEA.HI.X.SX32 R29, R25, c[0x0][0x16c], 0x1, P3 ;  /* 0x00005b00191d7a11 */ /* 0x000fe200018f0eff */
[----:B------:R-:W-:Y:S01]  /*17b0*/  CS2R R46, SRZ ;  /* 0x00000000002e7805 */ /* 0x000fe2000001ff00 */
[----:B------:R-:W-:Y:S01]  /*17c0*/  LEA.HI.X.SX32 R113, R55, c[0x0][0x164], 0x1, P2 ;  /* 0x0000590037717a11 */ /* 0x000fe200010f0eff */
[----:B------:R-:W-:Y:S01]  /*17d0*/  CS2R R48, SRZ ;  /* 0x0000000000307805 */ /* 0x000fe2000001ff00 */
[----:B------:R-:W-:Y:S01]  /*17e0*/  LEA.HI.X.SX32 R25, R27, c[0x0][0x16c], 0x1, P4 ;  /* 0x00005b001b197a11 */ /* 0x000fe200020f0eff */
[----:B------:R-:W-:Y:S01]  /*17f0*/  CS2R R50, SRZ ;  /* 0x0000000000327805 */ /* 0x000fe2000001ff00 */
[----:B------:R-:W-:Y:S01]  /*1800*/  LOP3.LUT R52, R23, 0x90, RZ, 0xc0, !PT ;  /* 0x0000009017347812 */ /* 0x000fe200078ec0ff */
[----:B------:R-:W-:Y:S01]  /*1810*/  CS2R R40, SRZ ;  /* 0x0000000000287805 */ /* 0x000fe2000001ff00 */
[----:B------:R-:W-:Y:S01]  /*1820*/  LEA R24, P5, R114, c[0x0][0x168], 0x1 ;  /* 0x00005a0072187a11 */ /* 0x000fe200078a08ff */
[----:B------:R-:W-:Y:S01]  /*1830*/  CS2R R42, SRZ ;  /* 0x00000000002a7805 */ /* 0x000fe2000001ff00 */
[----:B------:R-:W-:Y:S01]  /*1840*/  LEA R110, P6, R31, c[0x0][0x168], 0x1 ;  /* 0x00005a001f6e7a11 */ /* 0x000fe200078c08ff */
[----:B------:R-:W-:Y:S01]  /*1850*/  CS2R R20, SRZ ;  /* 0x0000000000147805 */ /* 0x000fe2000001ff00 */
[----:B------:R-:W-:Y:S01]  /*1860*/  LEA R108, P0, R33, c[0x0][0x168], 0x1 ;  /* 0x00005a00216c7a11 */ /* 0x000fe200078008ff */
[----:B------:R-:W-:Y:S01]  /*1870*/  CS2R R22, SRZ ;  /* 0x0000000000167805 */ /* 0x000fe2000001ff00 */
[----:B------:R-:W-:-:S02]  /*1880*/  LEA R106, P1, R35, c[0x0][0x168], 0x1 ;  /* 0x00005a00236a7a11 */ /* 0x000fc400078208ff */
[----:B------:R-:W-:Y:S02]  /*1890*/  LEA R80, P2, R37, c[0x0][0x168], 0x1 ;  /* 0x00005a0025507a11 */ /* 0x000fe400078408ff */
[----:B------:R-:W-:Y:S02]  /*18a0*/  LEA R78, P3, R39, c[0x0][0x168], 0x1 ;  /* 0x00005a00274e7a11 */ /* 0x000fe400078608ff */
[----:B------:R-:W-:Y:S02]  /*18b0*/  LEA R76, P4, R26, c[0x0][0x168], 0x1 ;  /* 0x00005a001a4c7a11 */ /* 0x000fe400078808ff */
[----:B------:R-:W-:Y:S02]  /*18c0*/  LOP3.LUT R101, R52, 0x7e, R85, 0x78, !PT ;  /* 0x0000007e34657812 */ /* 0x000fe400078e7855 */
[----:B------:R-:W-:Y:S02]  /*18d0*/  LEA.HI.X.SX32 R114, R114, c[0x0][0x16c], 0x1, P5 ;  /* 0x00005b0072727a11 */ /* 0x000fe400028f0eff */
[----:B------:R-:W-:-:S02]  /*18e0*/  LEA.HI.X.SX32 R111, R31, c[0x0][0x16c], 0x1, P6 ;  /* 0x00005b001f6f7a11 */ /* 0x000fc400030f0eff */
[----:B------:R-:W-:Y:S02]  /*18f0*/  LEA.HI.X.SX32 R109, R33, c[0x0][0x16c], 0x1, P0 ;  /* 0x00005b00216d7a11 */ /* 0x000fe400000f0eff */
[----:B------:R-:W-:Y:S02]  /*1900*/  LEA.HI.X.SX32 R107, R35, c[0x0][0x16c], 0x1, P1 ;  /* 0x00005b00236b7a11 */ /* 0x000fe400008f0eff */
[----:B------:R-:W-:Y:S02]  /*1910*/  LEA.HI.X.SX32 R81, R37, c[0x0][0x16c], 0x1, P2 ;  /* 0x00005b0025517a11 */ /* 0x000fe400010f0eff */
[----:B------:R-:W-:Y:S02]  /*1920*/  LEA.HI.X.SX32 R79, R39, c[0x0][0x16c], 0x1, P3 ;  /* 0x00005b00274f7a11 */ /* 0x000fe400018f0eff */
[----:B------:R-:W-:Y:S02]  /*1930*/  LEA.HI.X.SX32 R77, R26, c[0x0][0x16c], 0x1, P4 ;  /* 0x00005b001a4d7a11 */ /* 0x000fe400020f0eff */
[----:B------:R-:W-:-:S02]  /*1940*/  LEA R53, P5, R54, c[0x0][0x168], 0x1 ;  /* 0x00005a0036357a11 */ /* 0x000fc400078a08ff */
[----:B------:R-:W-:Y:S02]  /*1950*/  LEA R52, P6, R30, c[0x0][0x168], 0x1 ;  /* 0x00005a001e347a11 */ /* 0x000fe400078c08ff */
[----:B------:R-:W-:Y:S02]  /*1960*/  LEA R116, P0, R75, c[0x0][0x168], 0x1 ;  /* 0x00005a004b747a11 */ /* 0x000fe400078008ff */
[----:B------:R-:W-:Y:S02]  /*1970*/  LEA R69, P1, R34, c[0x0][0x168], 0x1 ;  /* 0x00005a0022457a11 */ /* 0x000fe400078208ff */
[----:B------:R-:W-:Y:S02]  /*1980*/  LEA R68, P2, R36, c[0x0][0x168], 0x1 ;  /* 0x00005a0024447a11 */ /* 0x000fe400078408ff */
[----:B------:R-:W-:Y:S02]  /*1990*/  LEA R67, P3, R38, c[0x0][0x168], 0x1 ;  /* 0x00005a0026437a11 */ /* 0x000fe400078608ff */
[----:B------:R-:W-:-:S02]  /*19a0*/  LEA R64, P4, R65, c[0x0][0x168], 0x1 ;  /* 0x00005a0041407a11 */ /* 0x000fc400078808ff */
[----:B------:R-:W-:Y:S02]  /*19b0*/  LOP3.LUT R103, R101, 0x20, RZ, 0x3c, !PT ;  /* 0x0000002065677812 */ /* 0x000fe400078e3cff */
[----:B------:R-:W-:Y:S02]  /*19c0*/  LOP3.LUT R104, R90, 0x20, RZ, 0x3c, !PT ;  /* 0x000000205a687812 */ /* 0x000fe400078e3cff */
[----:B------:R-:W-:Y:S02]  /*19d0*/  LEA.HI.X.SX32 R54, R54, c[0x0][0x16c], 0x1, P5 ;  /* 0x00005b0036367a11 */ /* 0x000fe400028f0eff */
[----:B------:R-:W-:Y:S02]  /*19e0*/  LEA.HI.X.SX32 R74, R30, c[0x0][0x16c], 0x1, P6 ;  /* 0x00005b001e4a7a11 */ /* 0x000fe400030f0eff */
[----:B------:R-:W-:Y:S02]  /*19f0*/  LEA.HI.X.SX32 R75, R75, c[0x0][0x16c], 0x1, P0 ;  /* 0x00005b004b4b7a11 */ /* 0x000fe400000f0eff */
[----:B------:R-:W-:-:S02]  /*1a00*/  LEA.HI.X.SX32 R71, R34, c[0x0][0x16c], 0x1, P1 ;  /* 0x00005b0022477a11 */ /* 0x000fc400008f0eff */
[----:B------:R-:W-:Y:S02]  /*1a10*/  LEA.HI.X.SX32 R70, R36, c[0x0][0x16c], 0x1, P2 ;  /* 0x00005b0024467a11 */ /* 0x000fe400010f0eff */
[----:B------:R-:W-:Y:S02]  /*1a20*/  LEA.HI.X.SX32 R66, R38, c[0x0][0x16c], 0x1, P3 ;  /* 0x00005b0026427a11 */ /* 0x000fe400018f0eff */
[----:B------:R-:W-:Y:S02]  /*1a30*/  LEA.HI.X.SX32 R65, R65, c[0x0][0x16c], 0x1, P4 ;  /* 0x00005b0041417a11 */ /* 0x000fe400020f0eff */
.L_x_2:
[----:B------:R-:W-:Y:S01]  /*1a40*/  ISETP.GE.AND P0, PT, R2, UR4, PT ;  /* 0x0000000402007c0c */ /* 0x000fe2000bf06270 */
[----:B------:R-:W-:Y:S01]  /*1a50*/  IMAD.WIDE R26, R92, 0x2, R112 ;  /* 0x000000025c1a7825 */ /* 0x000fe200078e0270 */
[----:B------:R-:W-:Y:S02]  /*1a60*/  PRMT R115, RZ, 0x7610, R115 ;  /* 0x00007610ff737816 */ /* 0x000fe40000000073 */
[----:B------:R-:W-:Y:S02]  /*1a70*/  ISETP.GE.AND P1, PT, R6, UR4, PT ;  /* 0x0000000406007c0c */ /* 0x000fe4000bf26270 */
[----:B------:R-:W-:-:S07]  /*1a80*/  PRMT R55, RZ, 0x7610, R55 ;  /* 0x00007610ff377816 */ /* 0x000fce0000000037 */
[----:B------:R0:W2:Y:S01]  /*1a90*/  @!P0 LDG.E.U16 R115, [R26.64] ;  /* 0x000000061a738981 */ /* 0x0000a2000c1e1500 */
[----:B------:R-:W-:Y:S01]  /*1aa0*/  ISETP.GE.AND P0, PT, R8, UR4, PT ;  /* 0x0000000408007c0c */ /* 0x000fe2000bf06270 */
[----:B------:R-:W-:-:S04]  /*1ab0*/  IMAD.WIDE R30, R96, 0x2, R112 ;  /* 0x00000002601e7825 */ /* 0x000fc800078e0270 */
[----:B0-----:R-:W-:-:S05]  /*1ac0*/  IMAD.WIDE R26, R98, 0x2, R112 ;  /* 0x00000002621a7825 */ /* 0x001fca00078e0270 */
[----:B------:R0:W3:Y:S01]  /*1ad0*/  @!P1 LDG.E.U16 R55, [R26.64] ;  /* 0x000000061a379981 */ /* 0x0000e2000c1e1500 */
[----:B------:R-:W-:Y:S02]  /*1ae0*/  ISETP.GE.AND P1, PT, R10, UR4, PT ;  /* 0x000000040a007c0c */ /* 0x000fe4000bf26270 */
[----:B0-----:R-:W-:Y:S02]  /*1af0*/  PRMT R26, RZ, 0x7610, R26 ;  /* 0x00007610ff1a7816 */ /* 0x001fe4000000001a */
[----:B------:R-:W-:-:S04]  /*1b00*/  PRMT R27, RZ, 0x7610, R27 ;  /* 0x00007610ff1b7816 */ /* 0x000fc8000000001b */
[----:B------:R0:W4:Y:S02]  /*1b10*/  @!P0 LDG.E.U16 R26, [R30.64] ;  /* 0x000000061e1a8981 */ /* 0x000124000c1e1500 */
[----:B0-----:R-:W-:-:S05]  /*1b20*/  IMAD.WIDE R30, R94, 0x2, R112 ;  /* 0x000000025e1e7825 */ /* 0x001fca00078e0270 */
[----:B------:R0:W5:Y:S01]  /*1b30*/  @!P1 LDG.E.U16 R27, [R30.64] ;  /* 0x000000061e1b9981 */ /* 0x000162000c1e1500 */
[----:B------:R-:W-:Y:S01]  /*1b40*/  ISETP.GE.AND P0, PT, R5, UR4, PT ;  /* 0x0000000405007c0c */ /* 0x000fe2000bf06270 */
[----:B------:R-:W-:Y:S01]  /*1b50*/  IMAD.WIDE R34, R99, 0x2, R112 ;  /* 0x0000000263227825 */ /* 0x000fe200078e0270 */
[----:B------:R-:W-:Y:S02]  /*1b60*/  ISETP.GE.AND P1, PT, R7, UR4, PT ;  /* 0x0000000407007c0c */ /* 0x000fe4000bf26270 */
[----:B------:R-:W-:Y:S02]  /*1b70*/  ISETP.GE.AND P2, PT, R9, UR4, PT ;  /* 0x0000000409007c0c */ /* 0x000fe4000bf46270 */
[----:B------:R-:W-:Y:S02]  /*1b80*/  ISETP.GE.AND P3, PT, R11, UR4, PT ;  /* 0x000000040b007c0c */ /* 0x000fe4000bf66270 */
[----:B0-----:R-:W-:Y:S01]  /*1b90*/  PRMT R30, RZ, 0x7610, R30 ;  /* 0x00007610ff1e7816 */ /* 0x001fe2000000001e */
[----:B------:R-:W-:Y:S01]  /*1ba0*/  IMAD.WIDE R36, R97, 0x2, R112 ;  /* 0x0000000261247825 */ /* 0x000fe200078e0270 */
[----:B------:R-:W-:-:S02]  /*1bb0*/  PRMT R31, RZ, 0x7610, R31 ;  /* 0x00007610ff1f7816 */ /* 0x000fc4000000001f */
[----:B------:R-:W-:Y:S02]  /*1bc0*/  PRMT R33, RZ, 0x7610, R33 ;  /* 0x00007610ff217816 */ /* 0x000fe40000000021 */
[----:B------:R0:W3:Y:S01]  /*1bd0*/  @!P0 LDG.E.U16 R30, [R34.64] ;  /* 0x00000006221e8981 */ /* 0x0000e2000c1e1500 */
[--C-:B------:R-:W-:Y:S01]  /*1be0*/  IMAD.WIDE R38, R95, 0x2, R112.reuse ;  /* 0x000000025f267825 */ /* 0x100fe200078e0270 */
[----:B------:R-:W-:Y:S02]  /*1bf0*/  ISETP.GE.AND P0, PT, R3, UR4, PT ;  /* 0x0000000403007c0c */ /* 0x000fe4000bf06270 */
[----:B------:R1:W3:Y:S01]  /*1c00*/  @!P1 LDG.E.U16 R31, [R36.64] ;  /* 0x00000006241f9981 */ /* 0x0002e2000c1e1500 */
[----:B------:R-:W-:-:S03]  /*1c10*/  IMAD.WIDE R62, R93, 0x2, R112 ;  /* 0x000000025d3e7825 */ /* 0x000fc600078e0270 */
[----:B------:R1:W3:Y:S01]  /*1c20*/  @!P2 LDG.E.U16 R33, [R38.64] ;  /* 0x000000062621a981 */ /* 0x0002e2000c1e1500 */
[----:B0-----:R-:W-:-:S06]  /*1c30*/  PRMT R34, RZ, 0x7610, R34 ;  /* 0x00007610ff227816 */ /* 0x001fcc0000000022 */
[----:B------:R0:W3:Y:S04]  /*1c40*/  @!P3 LDG.E.U16 R34, [R62.64] ;  /* 0x000000063e22b981 */ /* 0x0000e8000c1e1500 */
[----:B------:R-:W-:Y:S01]  /*1c50*/  BAR.SYNC.DEFER_BLOCKING 0x0 ;  /* 0x0000000000007b1d */ /* 0x000fe20000010000 */
[----:B------:R-:W-:Y:S01]  /*1c60*/  PRMT R35, RZ, 0x7610, R35 ;  /* 0x00007610ff237816 */ /* 0x000fe20000000023 */
[----:B0-----:R-:W-:Y:S02]  /*1c70*/  IMAD.MOV.U32 R62, RZ, RZ, R67 ;  /* 0x000000ffff3e7224 */ /* 0x001fe400078e0043 */
[----:B------:R-:W-:Y:S02]  /*1c80*/  IMAD.MOV.U32 R63, RZ, RZ, R66 ;  /* 0x000000ffff3f7224 */ /* 0x000fe400078e0042 */
[----:B------:R-:W-:Y:S01]  /*1c90*/  IMAD.WIDE R66, R91, 0x2, R64 ;  /* 0x000000025b427825 */ /* 0x000fe200078e0240 */
[----:B-1----:R-:W-:-:S03]  /*1ca0*/  PRMT R36, RZ, 0x7610, R36 ;  /* 0x00007610ff247816 */ /* 0x002fc60000000024 */
[----:B------:R-:W-:Y:S01]  /*1cb0*/  IMAD.WIDE R38, R91, 0x2, R62 ;  /* 0x000000025b267825 */ /* 0x000fe200078e023e */
[----:B------:R-:W-:Y:S01]  /*1cc0*/  PRMT R37, RZ, 0x7610, R37 ;  /* 0x00007610ff257816 */ /* 0x000fe20000000025 */
[----:B------:R0:W3:Y:S04]  /*1cd0*/  @!P0 LDG.E.U16 R35, [R66.64] ;  /* 0x0000000642238981 */ /* 0x0000e8000c1e1500 */
[----:B------:R1:W3:Y:S01]  /*1ce0*/  @!P0 LDG.E.U16 R36, [R38.64] ;  /* 0x0000000626248981 */ /* 0x0002e2000c1e1500 */
[----:B0-----:R-:W-:Y:S02]  /*1cf0*/  IMAD.MOV.U32 R66, RZ, RZ, R69 ;  /* 0x000000ffff427224 */ /* 0x001fe400078e0045 */
[----:B------:R-:W-:Y:S02]  /*1d00*/  IMAD.MOV.U32 R69, RZ, RZ, R70 ;  /* 0x000000ffff457224 */ /* 0x000fe400078e0046 */
[----:B------:R-:W-:-:S02]  /*1d10*/  IMAD.MOV.U32 R67, RZ, RZ, R71 ;  /* 0x000000ffff437224 */ /* 0x000fc400078e0047 */
[----:B------:R-:W-:Y:S01]  /*1d20*/  IMAD.WIDE R70, R91, 0x2, R68 ;  /* 0x000000025b467825 */ /* 0x000fe200078e0244 */
[----:B-1----:R-:W-:-:S03]  /*1d30*/  PRMT R38, RZ, 0x7610, R38 ;  /* 0x00007610ff267816 */ /* 0x002fc60000000026 */
[----:B------:R-:W-:Y:S01]  /*1d40*/  IMAD.WIDE R72, R91, 0x2, R66 ;  /* 0x000000025b487825 */ /* 0x000fe200078e0242 */
[----:B------:R0:W3:Y:S01]  /*1d50*/  @!P0 LDG.E.U16 R37, [R70.64] ;  /* 0x0000000646258981 */ /* 0x0000e2000c1e1500 */
[----:B------:R-:W-:-:S03]  /*1d60*/  PRMT R39, RZ, 0x7610, R39 ;  /* 0x00007610ff277816 */ /* 0x000fc60000000027 */
[----:B------:R1:W3:Y:S01]  /*1d70*/  @!P0 LDG.E.U16 R38, [R72.64] ;  /* 0x0000000648268981 */ /* 0x0002e2000c1e1500 */
[----:B0-----:R-:W-:Y:S02]  /*1d80*/  IMAD.MOV.U32 R70, RZ, RZ, R116 ;  /* 0x000000ffff467224 */ /* 0x001fe400078e0074 */
[----:B------:R-:W-:-:S04]  /*1d90*/  IMAD.MOV.U32 R71, RZ, RZ, R75 ;  /* 0x000000ffff477224 */ /* 0x000fc800078e004b */
[----:B-1----:R-:W-:-:S05]  /*1da0*/  IMAD.WIDE R72, R91, 0x2, R70 ;  /* 0x000000025b487825 */ /* 0x002fca00078e0246 */
[----:B------:R0:W3:Y:S02]  /*1db0*/  @!P0 LDG.E.U16 R39, [R72.64] ;  /* 0x0000000648278981 */ /* 0x0000e4000c1e1500 */
[----:B0-----:R-:W-:Y:S02]  /*1dc0*/  IMAD.MOV.U32 R72, RZ, RZ, R52 ;  /* 0x000000ffff487224 */ /* 0x001fe400078e0034 */
[----:B------:R-:W-:Y:S01]  /*1dd0*/  IMAD.MOV.U32 R73, RZ, RZ, R74 ;  /* 0x000000ffff497224 */ /* 0x000fe200078e004a */
[----:B------:R-:W-:-:S03]  /*1de0*/  PRMT R52, RZ, 0x7610, R52 ;  /* 0x00007610ff347816 */ /* 0x000fc60000000034 */
[----:B------:R-:W-:-:S05]  /*1df0*/  IMAD.WIDE R74, R91, 0x2, R72 ;  /* 0x000000025b4a7825 */ /* 0x000fca00078e0248 */
[----:B------:R0:W3:Y:S02]  /*1e00*/  @!P0 LDG.E.U16 R52, [R74.64] ;  /* 0x000000064a348981 */ /* 0x0000e4000c1e1500 */
[--C-:B0-----:R-:W-:Y:S02]  /*1e10*/  IMAD.MOV.U32 R74, RZ, RZ, R53.reuse ;  /* 0x000000ffff4a7224 */ /* 0x101fe400078e0035 */
[----:B------:R-:W-:Y:S01]  /*1e20*/  IMAD.MOV.U32 R75, RZ, RZ, R54 ;  /* 0x000000ffff4b7224 */ /* 0x000fe200078e0036 */
[----:B------:R-:W-:-:S03]  /*1e30*/  PRMT R53, RZ, 0x7610, R53 ;  /* 0x00007610ff357816 */ /* 0x000fc60000000035 */
[----:B------:R-:W-:Y:S01]  /*1e40*/  IMAD.WIDE R116, R91, 0x2, R74 ;  /* 0x000000025b747825 */ /* 0x000fe200078e024a */
[----:B------:R-:W-:-:S04]  /*1e50*/  PRMT R54, RZ, 0x7610, R54 ;  /* 0x00007610ff367816 */ /* 0x000fc80000000036 */
[----:B------:R0:W3:Y:S01]  /*1e60*/  @!P0 LDG.E.U16 R53, [R116.64] ;  /* 0x0000000674358981 */ /* 0x0000e2000c1e1500 */
[----:B------:R-:W-:-:S04]  /*1e70*/  IMAD.WIDE R118, R91, 0x2, R78 ;  /* 0x000000025b767825 */ /* 0x000fc800078e024e */
[----:B0-----:R-:W-:-:S05]  /*1e80*/  IMAD.WIDE R116, R91, 0x2, R76 ;  /* 0x000000025b747825 */ /* 0x001fca00078e024c */
[----:B------:R0:W3:Y:S02]  /*1e90*/  @!P0 LDG.E.U16 R54, [R116.64] ;  /* 0x0000000674368981 */ /* 0x0000e4000c1e1500 */
[----:B0-----:R-:W-:Y:S02]  /*1ea0*/  PRMT R116, RZ, 0x7610, R116 ;  /* 0x00007610ff747816 */ /* 0x001fe40000000074 */
        /* <DEDUP_REMOVED lines=8> */
[----:B------:R-:W-:Y:S01]  /*1f30*/  PRMT R124, RZ, 0x7610, R124 ;  /* 0x00007610ff7c7816 */ /* 0x000fe2000000007c */
[----:B0-----:R-:W-:-:S05]  /*1f40*/  IMAD.WIDE R120, R91, 0x2, R108 ;  /* 0x000000025b787825 */ /* 0x001fca00078e026c */
[----:B------:R0:W3:Y:S02]  /*1f50*/  @!P0 LDG.E.U16 R119, [R120.64] ;  /* 0x0000000678778981 */ /* 0x0000e4000c1e1500 */
[----:B0-----:R-:W-:-:S05]  /*1f60*/  IMAD.WIDE R120, R91, 0x2, R110 ;  /* 0x000000025b787825 */ /* 0x001fca00078e026e */
[----:B------:R0:W3:Y:S04]  /*1f70*/  @!P0 LDG.E.U16 R124, [R120.64] ;  /* 0x00000006787c8981 */ /* 0x0000e8000c1e1500 */
[----:B--2---:R1:W-:Y:S02]  /*1f80*/  STS.U16 [R101+0x1000], R115 ;  /* 0x0010007365007388 */ /* 0x0043e40000000400 */
[----:B-1----:R-:W-:Y:S02]  /*1f90*/  IMAD.MOV.U32 R115, RZ, RZ, R114 ;  /* 0x000000ffff737224 */ /* 0x002fe400078e0072 */
[--C-:B------:R-:W-:Y:S01]  /*1fa0*/  IMAD.MOV.U32 R114, RZ, RZ, R24.reuse ;  /* 0x000000ffff727224 */ /* 0x100fe200078e0018 */
[----:B------:R-:W-:-:S03]  /*1fb0*/  PRMT R24, RZ, 0x7610, R24 ;  /* 0x00007610ff187816 */ /* 0x000fc60000000018 */
[----:B0-----:R-:W-:-:S05]  /*1fc0*/  IMAD.WIDE R120, R91, 0x2, R114 ;  /* 0x000000025b787825 */ /* 0x001fca00078e0272 */
[----:B------:R0:W2:Y:S02]  /*1fd0*/  @!P0 LDG.E.U16 R24, [R120.64] ;  /* 0x0000000678188981 */ /* 0x0000a4000c1e1500 */
[--C-:B0-----:R-:W-:Y:S02]  /*1fe0*/  IMAD.MOV.U32 R120, RZ, RZ, R28.reuse ;  /* 0x000000ffff787224 */ /* 0x101fe400078e001c */
[----:B------:R-:W-:Y:S01]  /*1ff0*/  IMAD.MOV.U32 R121, RZ, RZ, R25 ;  /* 0x000000ffff797224 */ /* 0x000fe200078e0019 */
[----:B------:R-:W-:-:S03]  /*2000*/  PRMT R28, RZ, 0x7610, R28 ;  /* 0x00007610ff1c7816 */ /* 0x000fc6000000001c */
[----:B------:R-:W-:Y:S01]  /*2010*/  IMAD.WIDE R122, R91, 0x2, R120 ;  /* 0x000000025b7a7825 */ /* 0x000fe200078e0278 */
[----:B----4-:R-:W-:Y:S04]  /*2020*/  STS.U16 [R101+0x1400], R26 ;  /* 0x0014001a65007388 */ /* 0x010fe80000000400 */
[----:B------:R0:W4:Y:S01]  /*2030*/  @!P0 LDG.E.U16 R28, [R122.64] ;  /* 0x000000067a1c8981 */ /* 0x000122000c1e1500 */
[----:B------:R-:W-:-:S03]  /*2040*/  PRMT R125, RZ, 0x7610, R125 ;  /* 0x00007610ff7d7816 */ /* 0x000fc6000000007d */
[----:B-----5:R1:W-:Y:S01]  /*2050*/  STS.U16 [R101+0x1600], R27 ;  /* 0x0016001b65007388 */ /* 0x0203e20000000400 */
[----:B0-----:R-:W-:Y:S02]  /*2060*/  IMAD.MOV.U32 R122, RZ, RZ, R32 ;  /* 0x000000ffff7a7224 */ /* 0x001fe400078e0020 */
[----:B------:R-:W-:-:S04]  /*2070*/  IMAD.MOV.U32 R123, RZ, RZ, R29 ;  /* 0x000000ffff7b7224 */ /* 0x000fc800078e001d */
[----:B-1----:R-:W-:-:S05]  /*2080*/  IMAD.WIDE R26, R91, 0x2, R122 ;  /* 0x000000025b1a7825 */ /* 0x002fca00078e027a */
[----:B------:R-:W5:Y:S04]  /*2090*/  @!P0 LDG.E.U16 R125, [R26.64] ;  /* 0x000000061a7d8981 */ /* 0x000f68000c1e1500 */
[----:B---3--:R-:W-:Y:S04]  /*20a0*/  STS.U16 [R101+0x1200], R55 ;  /* 0x0012003765007388 */ /* 0x008fe80000000400 */
[----:B------:R-:W-:Y:S04]  /*20b0*/  STS.U16 [R103+0x1100], R30 ;  /* 0x0011001e67007388 */ /* 0x000fe80000000400 */
[----:B------:R-:W-:Y:S04]  /*20c0*/  STS.U16 [R103+0x1300], R31 ;  /* 0x0013001f67007388 */ /* 0x000fe80000000400 */
[----:B------:R-:W-:Y:S04]  /*20d0*/  STS.U16 [R103+0x1500], R33 ;  /* 0x0015002167007388 */ /* 0x000fe80000000400 */
[----:B------:R-:W-:Y:S04]  /*20e0*/  STS.U16 [R103+0x1700], R34 ;  /* 0x0017002267007388 */ /* 0x000fe80000000400 */
[----:B------:R-:W-:Y:S04]  /*20f0*/  STS.U16 [R101], R35 ;  /* 0x0000002365007388 */ /* 0x000fe80000000400 */
[----:B------:R-:W-:Y:S04]  /*2100*/  STS.U16 [R101+0x200], R37 ;  /* 0x0002002565007388 */ /* 0x000fe80000000400 */
[----:B------:R-:W-:Y:S04]  /*2110*/  STS.U16 [R101+0x400], R39 ;  /* 0x0004002765007388 */ /* 0x000fe80000000400 */
[----:B------:R-:W-:Y:S04]  /*2120*/  STS.U16 [R101+0x600], R53 ;  /* 0x0006003565007388 */ /* 0x000fe80000000400 */
[----:B------:R-:W-:Y:S04]  /*2130*/  STS.U16 [R101+0x800], R116 ;  /* 0x0008007465007388 */ /* 0x000fe80000000400 */
[----:B------:R-:W-:Y:S04]  /*2140*/  STS.U16 [R101+0xa00], R118 ;  /* 0x000a007665007388 */ /* 0x000fe80000000400 */
[----:B------:R-:W-:Y:S04]  /*2150*/  STS.U16 [R101+0xc00], R124 ;  /* 0x000c007c65007388 */ /* 0x000fe80000000400 */
[----:B----4-:R-:W-:Y:S04]  /*2160*/  STS.U16 [R101+0xe00], R28 ;  /* 0x000e001c65007388 */ /* 0x010fe80000000400 */
[----:B------:R-:W-:Y:S04]  /*2170*/  STS.U16 [R103+0x100], R36 ;  /* 0x0001002467007388 */ /* 0x000fe80000000400 */
[----:B------:R-:W-:Y:S04]  /*2180*/  STS.U16 [R103+0x300], R38 ;  /* 0x0003002667007388 */ /* 0x000fe80000000400 */
[----:B------:R-:W-:Y:S04]  /*2190*/  STS.U16 [R103+0x500], R52 ;  /* 0x0005003467007388 */ /* 0x000fe80000000400 */
[----:B------:R-:W-:Y:S04]  /*21a0*/  STS.U16 [R103+0x700], R54 ;  /* 0x0007003667007388 */ /* 0x000fe80000000400 */
[----:B------:R-:W-:Y:S04]  /*21b0*/  STS.U16 [R103+0x900], R117 ;  /* 0x0009007567007388 */ /* 0x000fe80000000400 */
[----:B------:R-:W-:Y:S04]  /*21c0*/  STS.U16 [R103+0xb00], R119 ;  /* 0x000b007767007388 */ /* 0x000fe80000000400 */
[----:B--2---:R-:W-:Y:S04]  /*21d0*/  STS.U16 [R103+0xd00], R24 ;  /* 0x000d001867007388 */ /* 0x004fe80000000400 */
[----:B-----5:R-:W-:Y:S04]  /*21e0*/  STS.U16 [R103+0xf00], R125 ;  /* 0x000f007d67007388 */ /* 0x020fe80000000400 */
[----:B------:R-:W-:Y:S06]  /*21f0*/  BAR.SYNC.DEFER_BLOCKING 0x0 ;  /* 0x0000000000007b1d */ /* 0x000fec0000010000 */
[----:B------:R-:W-:Y:S04]  /*2200*/  LDSM.16.MT88.4 R36, [R90+0x1000] ;  /* 0x001000005a24783b */ /* 0x000fe80000004200 */
[----:B------:R-:W0:Y:S04]  /*2210*/  LDSM.16.M88.4 R24, [R89] ;  /* 0x000000005918783b */ /* 0x000e280000000200 */
[----:B------:R-:W1:Y:S04]  /*2220*/  LDSM.16.M88.4 R28, [R89+0x800] ;  /* 0x00080000591c783b */ /* 0x000e680000000200 */
[----:B------:R-:W2:Y:S04]  /*2230*/  LDSM.16.MT88.4 R32, [R104+0x1000] ;  /* 0x001000006820783b */ /* 0x000ea80000004200 */
[----:B------:R-:W3:Y:S01]  /*2240*/  LDSM.16.MT88.4 R52, [R90+0x1400] ;  /* 0x001400005a34783b */ /* 0x000ee20000004200 */
[----:B------:R-:W-:Y:S01]  /*2250*/  IADD3 R105, R105, -0x1, RZ ;  /* 0xffffffff69697810 */ /* 0x000fe20007ffe0ff */
[C---:B0-----:R-:W-:Y:S08]  /*2260*/  HMMA.16816.F32.BF16 R44, R36.reuse, R24, R44 ;  /* 0x00000018242c723c */ /* 0x041ff0000004182c */
[----:B-1----:R-:W-:Y:S01]  /*2270*/  HMMA.16816.F32.BF16 R48, R36, R28, R48 ;  /* 0x0000001c2430723c */ /* 0x002fe20000041830 */
[----:B------:R-:W0:Y:S07]  /*2280*/  LDSM.16.MT88.4 R36, [R104+0x1400] ;  /* 0x001400006824783b */ /* 0x000e2e0000004200 */
[C---:B--2---:R-:W-:Y:S08]  /*2290*/  HMMA.16816.F32.BF16 R40, R32.reuse, R24, R40 ;  /* 0x000000182028723c */ /* 0x044ff00000041828 */
[----:B------:R-:W-:Y:S01]  /*22a0*/  HMMA.16816.F32.BF16 R20, R32, R28, R20 ;  /* 0x0000001c2014723c */ /* 0x000fe20000041814 */
[----:B------:R-:W-:Y:S01]  /*22b0*/  ISETP.NE.U32.AND P0, PT, R105, RZ, PT ;  /* 0x000000ff6900720c */ /* 0x000fe20003f05070 */
[----:B------:R-:W-:Y:S01]  /*22c0*/  IMAD.WIDE R74, R100, 0x2, R74 ;  /* 0x00000002644a7825 */ /* 0x000fe200078e024a */
[----:B------:R-:W-:-:S03]  /*22d0*/  UIADD3 UR4, UR4, -0x20, URZ ;  /* 0xffffffe004047890 */ /* 0x000fc6000fffe03f */
[C---:B------:R-:W-:Y:S02]  /*22e0*/  IMAD.WIDE R70, R100.reuse, 0x2, R70 ;  /* 0x0000000264467825 */ /* 0x040fe400078e0246 */
[----:B---3--:R-:W-:Y:S02]  /*22f0*/  HMMA.16816.F32.BF16 R44, R52, R26, R44 ;  /* 0x0000001a342c723c */ /* 0x008fe4000004182c */
[----:B------:R-:W-:-:S04]  /*2300*/  IMAD.WIDE R28, R100, 0x2, R122 ;  /* 0x00000002641c7825 */ /* 0x000fc800078e027a */
[C---:B------:R-:W-:Y:S02]  /*2310*/  IMAD.WIDE R114, R100.reuse, 0x2, R114 ;  /* 0x0000000264727825 */ /* 0x040fe400078e0272 */
[----:B------:R-:W-:Y:S02]  /*2320*/  HMMA.16816.F32.BF16 R48, R52, R30, R48 ;  /* 0x0000001e3430723c */ /* 0x000fe40000041830 */
[----:B------:R-:W-:-:S04]  /*2330*/  IMAD.WIDE R66, R100, 0x2, R66 ;  /* 0x0000000264427825 */ /* 0x000fc800078e0242 */
[C---:B------:R-:W-:Y:S02]  /*2340*/  IMAD.WIDE R120, R100.reuse, 0x2, R120 ;  /* 0x0000000264787825 */ /* 0x040fe400078e0278 */
[----:B0-----:R-:W-:Y:S02]  /*2350*/  HMMA.16816.F32.BF16 R40, R36, R26, R40 ;  /* 0x0000001a2428723c */ /* 0x001fe40000041828 */
[----:B------:R-:W-:-:S04]  /*2360*/  IMAD.WIDE R72, R100, 0x2, R72 ;  /* 0x0000000264487825 */ /* 0x000fc800078e0248 */
[C---:B------:R-:W-:Y:S02]  /*2370*/  IMAD.WIDE R62, R100.reuse, 0x2, R62 ;  /* 0x00000002643e7825 */ /* 0x040fe400078e023e */
[----:B------:R-:W-:Y:S02]  /*2380*/  HMMA.16816.F32.BF16 R20, R36, R30, R20 ;  /* 0x0000001e2414723c */ /* 0x000fe40000041814 */
[----:B------:R-:W-:-:S04]  /*2390*/  IMAD.WIDE R26, R100, 0x2, R68 ;  /* 0x00000002641a7825 */ /* 0x000fc800078e0244 */
[----:B------:R-:W-:Y:S02]  /*23a0*/  IMAD.MOV.U32 R54, RZ, RZ, R75 ;  /* 0x000000ffff367224 */ /* 0x000fe400078e004b */
[----:B------:R-:W-:Y:S02]  /*23b0*/  IMAD.MOV.U32 R75, RZ, RZ, R71 ;  /* 0x000000ffff4b7224 */ /* 0x000fe400078e0047 */
[----:B------:R-:W-:Y:S02]  /*23c0*/  IMAD.MOV.U32 R32, RZ, RZ, R28 ;  /* 0x000000ffff207224 */ /* 0x000fe400078e001c */
[----:B------:R-:W-:Y:S02]  /*23d0*/  IMAD.MOV.U32 R24, RZ, RZ, R114 ;  /* 0x000000ffff187224 */ /* 0x000fe400078e0072 */
[----:B------:R-:W-:Y:S02]  /*23e0*/  IMAD.MOV.U32 R53, RZ, RZ, R74 ;  /* 0x000000ffff357224 */ /* 0x000fe400078e004a */
[----:B------:R-:W-:-:S02]  /*23f0*/  IMAD.MOV.U32 R116, RZ, RZ, R70 ;  /* 0x000000ffff747224 */ /* 0x000fc400078e0046 */
[----:B------:R-:W-:Y:S02]  /*2400*/  IMAD.MOV.U32 R69, RZ, RZ, R66 ;  /* 0x000000ffff457224 */ /* 0x000fe400078e0042 */
[----:B------:R-:W-:Y:S02]  /*2410*/  IMAD.MOV.U32 R71, RZ, RZ, R67 ;  /* 0x000000ffff477224 */ /* 0x000fe400078e0043 */
[----:B------:R-:W-:Y:S02]  /*2420*/  IMAD.MOV.U32 R28, RZ, RZ, R120 ;  /* 0x000000ffff1c7224 */ /* 0x000fe400078e0078 */
[----:B------:R-:W-:Y:S02]  /*2430*/  IMAD.MOV.U32 R25, RZ, RZ, R121 ;  /* 0x000000ffff197224 */ /* 0x000fe400078e0079 */
[----:B------:R-:W-:-:S04]  /*2440*/  IMAD.WIDE R110, R100, 0x2, R110 ;  /* 0x00000002646e7825 */ /* 0x000fc800078e026e */
[----:B------:R-:W-:-:S04]  /*2450*/  IMAD.WIDE R108, R100, 0x2, R108 ;  /* 0x00000002646c7825 */ /* 0x000fc800078e026c */
[----:B------:R-:W-:Y:S02]  /*2460*/  IMAD.MOV.U32 R114, RZ, RZ, R115 ;  /* 0x000000ffff727224 */ /* 0x000fe400078e0073 */
[----:B------:R-:W-:-:S04]  /*2470*/  IMAD.WIDE R106, R100, 0x2, R106 ;  /* 0x00000002646a7825 */ /* 0x000fc800078e026a */
[----:B------:R-:W-:-:S04]  /*2480*/  IMAD.WIDE R80, R100, 0x2, R80 ;  /* 0x0000000264507825 */ /* 0x000fc800078e0250 */
[----:B------:R-:W-:-:S04]  /*2490*/  IMAD.WIDE R78, R100, 0x2, R78 ;  /* 0x00000002644e7825 */ /* 0x000fc800078e024e */
[----:B------:R-:W-:-:S04]  /*24a0*/  IMAD.WIDE R76, R100, 0x2, R76 ;  /* 0x00000002644c7825 */ /* 0x000fc800078e024c */
[----:B------:R-:W-:Y:S02]  /*24b0*/  IMAD.MOV.U32 R52, RZ, RZ, R72 ;  /* 0x000000ffff347224 */ /* 0x000fe400078e0048 */
[----:B------:R-:W-:Y:S02]  /*24c0*/  IMAD.MOV.U32 R74, RZ, RZ, R73 ;  /* 0x000000ffff4a7224 */ /* 0x000fe400078e0049 */
[----:B------:R-:W-:Y:S02]  /*24d0*/  IMAD.MOV.U32 R68, RZ, RZ, R26 ;  /* 0x000000ffff447224 */ /* 0x000fe400078e001a */
[----:B------:R-:W-:Y:S02]  /*24e0*/  IMAD.MOV.U32 R70, RZ, RZ, R27 ;  /* 0x000000ffff467224 */ /* 0x000fe400078e001b */
[----:B------:R-:W-:-:S04]  /*24f0*/  IMAD.WIDE R64, R100, 0x2, R64 ;  /* 0x0000000264407825 */ /* 0x000fc800078e0240 */
[----:B------:R-:W-:-:S04]  /*2500*/  IMAD.WIDE R112, R102, 0x2, R112 ;  /* 0x0000000266707825 */ /* 0x000fc800078e0270 */
[----:B------:R-:W-:Y:S02]  /*2510*/  IMAD.MOV.U32 R67, RZ, RZ, R62 ;  /* 0x000000ffff437224 */ /* 0x000fe400078e003e */
[----:B------:R-:W-:Y:S01]  /*2520*/  IMAD.MOV.U32 R66, RZ, RZ, R63 ;  /* 0x000000ffff427224 */ /* 0x000fe200078e003f */
[----:B------:R-:W-:Y:S05]  /*2530*/  @P0 BRA `(.L_x_2) ;  /* 0xfffff50000000947 */ /* 0x000fea000383ffff */
[----:B------:R-:W-:Y:S02]  /*2540*/  F2FP.BF16.PACK_AB R23, R23, R43 ;  /* 0x0000002b1717723e */ /* 0x000fe400000010ff */
[----:B------:R-:W-:Y:S02]  /*2550*/  F2FP.BF16.PACK_AB R22, R22, R42 ;  /* 0x0000002a1616723e */ /* 0x000fe400000010ff */
[----:B------:R-:W-:Y:S02]  /*2560*/  F2FP.BF16.PACK_AB R21, R21, R41 ;  /* 0x000000291515723e */ /* 0x000fe400000010ff */
[----:B------:R-:W-:Y:S02]  /*2570*/  F2FP.BF16.PACK_AB R20, R20, R40 ;  /* 0x000000281414723e */ /* 0x000fe400000010ff */
[----:B------:R-:W-:-:S02]  /*2580*/  F2FP.BF16.PACK_AB R47, R51, R47 ;  /* 0x0000002f332f723e */ /* 0x000fc400000010ff */
[----:B------:R-:W-:Y:S02]  /*2590*/  F2FP.BF16.PACK_AB R46, R50, R46 ;  /* 0x0000002e322e723e */ /* 0x000fe400000010ff */
[----:B------:R-:W-:Y:S02]  /*25a0*/  F2FP.BF16.PACK_AB R45, R49, R45 ;  /* 0x0000002d312d723e */ /* 0x000fe400000010ff */
[----:B------:R-:W-:Y:S02]  /*25b0*/  F2FP.BF16.PACK_AB R44, R48, R44 ;  /* 0x0000002c302c723e */ /* 0x000fe400000010ff */
.L_x_1:
[----:B------:R-:W-:Y:S01]  /*25c0*/  BAR.SYNC.DEFER_BLOCKING 0x0 ;  /* 0x0000000000007b1d */ /* 0x000fe20000010000 */
[----:B------:R-:W-:Y:S01]  /*25d0*/  LOP3.LUT R85, R85, 0x3c, RZ, 0xc0, !PT ;  /* 0x0000003c55557812 */ /* 0x000fe200078ec0ff */
[----:B------:R-:W-:Y:S01]  /*25e0*/  IMAD R11, R17, c[0x0][0x198], RZ ;  /* 0x00006600110b7a24 */ /* 0x000fe200078e02ff */
[--C-:B------:R-:W-:Y:S02]  /*25f0*/  SHF.R.S32.HI R3, RZ, 0x3, R0.reuse ;  /* 0x00000003ff037819 */ /* 0x100fe40000011400 */
[----:B------:R-:W-:Y:S01]  /*2600*/  SHF.R.S32.HI R2, RZ, 0x4, R0 ;  /* 0x00000004ff027819 */ /* 0x000fe20000011400 */
[----:B------:R-:W-:Y:S01]  /*2610*/  IMAD R85, R4, 0x8, R85 ;  /* 0x0000000804557824 */ /* 0x000fe200078e0255 */
[----:B------:R-:W-:Y:S01]  /*2620*/  LOP3.LUT R86, R86, 0x40, RZ, 0xc0, !PT ;  /* 0x0000004056567812 */ /* 0x000fe200078ec0ff */
[----:B------:R-:W-:Y:S01]  /*2630*/  IMAD.SHL.U32 R0, R0, 0x4, RZ ;  /* 0x0000000400007824 */ /* 0x000fe200078e00ff */
[----:B------:R-:W-:-:S02]  /*2640*/  SGXT R3, R3, 0x1 ;  /* 0x000000010303781a */ /* 0x000fc40000000200 */
[----:B------:R-:W-:Y:S01]  /*2650*/  SGXT R2, R2, 0x1 ;  /* 0x000000010202781a */ /* 0x000fe20000000200 */
[----:B------:R-:W-:Y:S01]  /*2660*/  IMAD.IADD R85, R86, 0x1, R85 ;  /* 0x0000000156557824 */ /* 0x000fe200078e0255 */
[----:B------:R-:W-:Y:S02]  /*2670*/  LOP3.LUT R4, R3, 0x440, RZ, 0xc0, !PT ;  /* 0x0000044003047812 */ /* 0x000fe400078ec0ff */
[----:B------:R-:W-:Y:S02]  /*2680*/  LOP3.LUT R3, R2, 0x804, RZ, 0xc0, !PT ;  /* 0x0000080402037812 */ /* 0x000fe400078ec0ff */
[----:B------:R-:W-:Y:S02]  /*2690*/  LOP3.LUT R2, R85, 0x40, RZ, 0x3c, !PT ;  /* 0x0000004055027812 */ /* 0x000fe400078e3cff */
[----:B------:R-:W-:Y:S01]  /*26a0*/  LOP3.LUT R5, R3, 0x80, R0, 0xf8, !PT ;  /* 0x0000008003057812 */ /* 0x000fe200078ef800 */
[----:B------:R-:W-:Y:S01]  /*26b0*/  IMAD R0, R84, c[0x0][0x194], RZ ;  /* 0x0000650054007a24 */ /* 0x000fe200078e02ff */
[----:B------:R-:W-:-:S02]  /*26c0*/  LOP3.LUT R87, R4, 0x38, R87, 0xf8, !PT ;  /* 0x0000003804577812 */ /* 0x000fc400078ef857 */
[C---:B------:R-:W-:Y:S01]  /*26d0*/  LOP3.LUT R3, R85.reuse, 0x4, RZ, 0x3c, !PT ;  /* 0x0000000455037812 */ /* 0x040fe200078e3cff */
[----:B------:R-:W-:Y:S01]  /*26e0*/  STS [R85], R44 ;  /* 0x0000002c55007388 */ /* 0x000fe20000000800 */
[----:B------:R-:W-:Y:S02]  /*26f0*/  LOP3.LUT R4, R85, 0x44, RZ, 0x3c, !PT ;  /* 0x0000004455047812 */ /* 0x000fe400078e3cff */
[----:B------:R-:W-:Y:S01]  /*2700*/  LOP3.LUT R87, R5, R87, R88, 0xf6, !PT ;  /* 0x0000005705577212 */ /* 0x000fe200078ef658 */
[----:B------:R-:W-:Y:S01]  /*2710*/  STS [R85+0x80], R45 ;  /* 0x0000802d55007388 */ /* 0x000fe20000000800 */
[----:B------:R-:W-:Y:S02]  /*2720*/  ISETP.GE.AND P0, PT, R84, c[0x0][0x178], PT ;  /* 0x00005e0054007a0c */ /* 0x000fe40003f06270 */
[----:B------:R-:W-:Y:S01]  /*2730*/  LOP3.LUT R10, R87, 0x4, RZ, 0x3c, !PT ;  /* 0x00000004570a7812 */ /* 0x000fe200078e3cff */
[----:B------:R-:W-:Y:S01]  /*2740*/  STS [R2+0x400], R46 ;  /* 0x0004002e02007388 */ /* 0x000fe20000000800 */
[----:B------:R-:W-:-:S02]  /*2750*/  ISETP.LT.AND P2, PT, R12, c[0x0][0x17c], !P0 ;  /* 0x00005f000c007a0c */ /* 0x000fc40004741270 */
[----:B------:R-:W-:Y:S01]  /*2760*/  ISETP.LT.AND P3, PT, R13, c[0x0][0x17c], !P0 ;  /* 0x00005f000d007a0c */ /* 0x000fe20004761270 */
[----:B------:R-:W-:Y:S04]  /*2770*/  STS [R2+0x480], R47 ;  /* 0x0004802f02007388 */ /* 0x000fe80000000800 */
[----:B------:R0:W-:Y:S04]  /*2780*/  STS [R3+0x800], R20 ;  /* 0x0008001403007388 */ /* 0x0001e80000000800 */
[----:B------:R1:W-:Y:S04]  /*2790*/  STS [R3+0x880], R21 ;  /* 0x0008801503007388 */ /* 0x0003e80000000800 */
[----:B------:R-:W-:Y:S01]  /*27a0*/  STS [R4+0xc00], R22 ;  /* 0x000c001604007388 */ /* 0x000fe20000000800 */
[----:B0-----:R-:W-:-:S03]  /*27b0*/  IMAD R20, R12, c[0x0][0x198], RZ ;  /* 0x000066000c147a24 */ /* 0x001fc600078e02ff */
[----:B------:R0:W-:Y:S04]  /*27c0*/  STS [R4+0xc80], R23 ;  /* 0x000c801704007388 */ /* 0x0001e80000000800 */
[----:B------:R-:W-:Y:S01]  /*27d0*/  BAR.SYNC.DEFER_BLOCKING 0x0 ;  /* 0x0000000000007b1d */ /* 0x000fe20000010000 */
[----:B-1----:R-:W-:-:S04]  /*27e0*/  LEA R21, P1, R0, c[0x0][0x170], 0x1 ;  /* 0x00005c0000157a11 */ /* 0x002fc800078208ff */
[----:B0-----:R-:W-:Y:S01]  /*27f0*/  LEA.HI.X.SX32 R23, R0, c[0x0][0x174], 0x1, P1 ;  /* 0x00005d0000177a11 */ /* 0x001fe200008f0eff */
[----:B------:R-:W-:Y:S01]  /*2800*/  IMAD R0, R13, c[0x0][0x198], RZ ;  /* 0x000066000d007a24 */ /* 0x000fe200078e02ff */
[----:B------:R-:W-:-:S04]  /*2810*/  LEA R2, P1, R20, R21, 0x1 ;  /* 0x0000001514027211 */ /* 0x000fc800078208ff */
[----:B------:R-:W-:Y:S02]  /*2820*/  LEA.HI.X.SX32 R3, R20, R23, 0x1, P1 ;  /* 0x0000001714037211 */ /* 0x000fe400008f0eff */
[----:B------:R-:W-:Y:S02]  /*2830*/  LEA R4, P4, R0, R21, 0x1 ;  /* 0x0000001500047211 */ /* 0x000fe400078808ff */
[----:B------:R-:W-:Y:S02]  /*2840*/  ISETP.LT.AND P1, PT, R56, c[0x0][0x17c], !P0 ;  /* 0x00005f0038007a0c */ /* 0x000fe40004721270 */
[----:B------:R-:W-:Y:S01]  /*2850*/  LEA.HI.X.SX32 R5, R0, R23, 0x1, P4 ;  /* 0x0000001700057211 */ /* 0x000fe200020f0eff */
[----:B------:R-:W-:Y:S01]  /*2860*/  IMAD R0, R16, c[0x0][0x198], RZ ;  /* 0x0000660010007a24 */ /* 0x000fe200078e02ff */
[C---:B------:R-:W-:Y:S01]  /*2870*/  ISETP.LT.AND P4, PT, R15.reuse, c[0x0][0x17c], !P0 ;  /* 0x00005f000f007a0c */ /* 0x040fe20004781270 */
[----:B------:R-:W-:Y:S01]  /*2880*/  IMAD R15, R15, c[0x0][0x198], RZ ;  /* 0x000066000f0f7a24 */ /* 0x000fe200078e02ff */
[----:B------:R-:W0:Y:S04]  /*2890*/  LDS R25, [R87] ;  /* 0x0000000057197984 */ /* 0x000e280000000800 */
[----:B------:R-:W1:Y:S04]  /*28a0*/  LDS R33, [R10] ;  /* 0x000000000a217984 */ /* 0x000e680000000800 */
[----:B------:R-:W2:Y:S04]  /*28b0*/  LDS R27, [R87+0x100] ;  /* 0x00010000571b7984 */ /* 0x000ea80000000800 */
[----:B------:R-:W3:Y:S04]  /*28c0*/  LDS R35, [R10+0x100] ;  /* 0x000100000a237984 */ /* 0x000ee80000000800 */
[----:B------:R-:W4:Y:S04]  /*28d0*/  LDS R29, [R87+0x200] ;  /* 0x00020000571d7984 */ /* 0x000f280000000800 */
[----:B------:R-:W5:Y:S04]  /*28e0*/  LDS R37, [R10+0x200] ;  /* 0x000200000a257984 */ /* 0x000f680000000800 */
[----:B------:R-:W4:Y:S04]  /*28f0*/  LDS R31, [R87+0x300] ;  /* 0x00030000571f7984 */ /* 0x000f280000000800 */
[----:B------:R-:W5:Y:S04]  /*2900*/  LDS R39, [R10+0x300] ;  /* 0x000300000a277984 */ /* 0x000f680000000800 */
[----:B0-----:R0:W-:Y:S01]  /*2910*/  @P2 STG.E.U16 [R2.64], R25 ;  /* 0x0000001902002986 */ /* 0x0011e2000c101506 */
[C---:B------:R-:W-:Y:S01]  /*2920*/  ISETP.LT.AND P2, PT, R14.reuse, c[0x0][0x17c], !P0 ;  /* 0x00005f000e007a0c */ /* 0x040fe20004741270 */
[----:B------:R-:W-:-:S02]  /*2930*/  IMAD R14, R14, c[0x0][0x198], RZ ;  /* 0x000066000e0e7a24 */ /* 0x000fc400078e02ff */
[----:B-1----:R-:W-:Y:S01]  /*2940*/  @P3 STG.E.U16 [R4.64], R33 ;  /* 0x0000002104003986 */ /* 0x002fe2000c101506 */
[----:B------:R-:W-:Y:S02]  /*2950*/  ISETP.LT.AND P3, PT, R16, c[0x0][0x17c], !P0 ;  /* 0x00005f0010007a0c */ /* 0x000fe40004761270 */
[----:B------:R-:W-:-:S04]  /*2960*/  LEA R6, P6, R14, R21, 0x1 ;  /* 0x000000150e067211 */ /* 0x000fc800078c08ff */
[----:B------:R-:W-:Y:S02]  /*2970*/  LEA.HI.X.SX32 R7, R14, R23, 0x1, P6 ;  /* 0x000000170e077211 */ /* 0x000fe400030f0eff */
[CC--:B0-----:R-:W-:Y:S02]  /*2980*/  LEA R2, P5, R15.reuse, R21.reuse, 0x1 ;  /* 0x000000150f027211 */ /* 0x0c1fe400078a08ff */
[C---:B------:R-:W-:Y:S01]  /*2990*/  LEA R8, P6, R0.reuse, R21, 0x1 ;  /* 0x0000001500087211 */ /* 0x040fe200078c08ff */
[----:B--2---:R0:W-:Y:S01]  /*29a0*/  @P2 STG.E.U16 [R6.64], R27 ;  /* 0x0000001b06002986 */ /* 0x0041e2000c101506 */
[-C--:B------:R-:W-:Y:S01]  /*29b0*/  LEA.HI.X.SX32 R3, R15, R23.reuse, 0x1, P5 ;  /* 0x000000170f037211 */ /* 0x080fe200028f0eff */
[----:B------:R-:W-:Y:S01]  /*29c0*/  IMAD.MOV.U32 R15, RZ, RZ, c[0x0][0x198] ;  /* 0x00006600ff0f7624 */ /* 0x000fe200078e00ff */
[----:B------:R-:W-:Y:S02]  /*29d0*/  LEA.HI.X.SX32 R9, R0, R23, 0x1, P6 ;  /* 0x0000001700097211 */ /* 0x000fe400030f0eff */
[----:B------:R-:W-:Y:S01]  /*29e0*/  ISETP.LT.AND P2, PT, R17, c[0x0][0x17c], !P0 ;  /* 0x00005f0011007a0c */ /* 0x000fe20004741270 */
[----:B---3--:R1:W-:Y:S01]  /*29f0*/  @P4 STG.E.U16 [R2.64], R35 ;  /* 0x0000002302004986 */ /* 0x0083e2000c101506 */
[----:B------:R-:W-:Y:S01]  /*2a00*/  IMAD R20, R15, 0x20, R20 ;  /* 0x000000200f147824 */ /* 0x000fe200078e0214 */
[----:B------:R-:W-:-:S02]  /*2a10*/  LEA R10, P5, R11, R21, 0x1 ;  /* 0x000000150b0a7211 */ /* 0x000fc400078a08ff */
[----:B----4-:R2:W-:Y:S01]  /*2a20*/  @P3 STG.E.U16 [R8.64], R29 ;  /* 0x0000001d08003986 */ /* 0x0105e2000c101506 */
[C---:B------:R-:W-:Y:S01]  /*2a30*/  ISETP.LT.AND P3, PT, R19.reuse, c[0x0][0x17c], !P0 ;  /* 0x00005f0013007a0c */ /* 0x040fe20004761270 */
[----:B------:R-:W-:Y:S01]  /*2a40*/  IMAD R19, R19, c[0x0][0x198], RZ ;  /* 0x0000660013137a24 */ /* 0x000fe200078e02ff */
[C---:B------:R-:W-:Y:S01]  /*2a50*/  ISETP.LT.AND P4, PT, R18.reuse, c[0x0][0x17c], !P0 ;  /* 0x00005f0012007a0c */ /* 0x040fe20004781270 */
[----:B------:R-:W-:Y:S01]  /*2a60*/  IMAD R0, R15, 0x4, R20 ;  /* 0x000000040f007824 */ /* 0x000fe200078e0214 */
[----:B------:R-:W-:Y:S01]  /*2a70*/  LEA.HI.X.SX32 R11, R11, R23, 0x1, P5 ;  /* 0x000000170b0b7211 */ /* 0x000fe200028f0eff */
[----:B------:R-:W-:Y:S01]  /*2a80*/  IMAD R18, R18, c[0x0][0x198], RZ ;  /* 0x0000660012127a24 */ /* 0x000fe200078e02ff */
[----:B0-----:R-:W-:Y:S02]  /*2a90*/  LEA R6, P6, R19, R21, 0x1 ;  /* 0x0000001513067211 */ /* 0x001fe400078c08ff */
[----:B------:R-:W-:Y:S01]  /*2aa0*/  PRMT R25, R25, 0x7632, R25 ;  /* 0x0000763219197816 */ /* 0x000fe20000000019 */
[----:B-----5:R0:W-:Y:S01]  /*2ab0*/  @P2 STG.E.U16 [R10.64], R37 ;  /* 0x000000250a002986 */ /* 0x0201e2000c101506 */
[----:B------:R-:W-:-:S02]  /*2ac0*/  LEA.HI.X.SX32 R7, R19, R23, 0x1, P6 ;  /* 0x0000001713077211 */ /* 0x000fc400030f0eff */
[-C--:B-1----:R-:W-:Y:S02]  /*2ad0*/  LEA R2, P6, R20, R21.reuse, 0x1 ;  /* 0x0000001514027211 */ /* 0x082fe400078c08ff */
[----:B------:R-:W-:Y:S02]  /*2ae0*/  LEA R4, P5, R18, R21, 0x1 ;  /* 0x0000001512047211 */ /* 0x000fe400078a08ff */
[----:B------:R-:W-:Y:S02]  /*2af0*/  LEA.HI.X.SX32 R3, R20, R23, 0x1, P6 ;  /* 0x0000001714037211 */ /* 0x000fe400030f0eff */
[C---:B--2---:R-:W-:Y:S02]  /*2b00*/  LEA R8, P6, R0.reuse, R21, 0x1 ;  /* 0x0000001500087211 */ /* 0x044fe400078c08ff */
[----:B------:R-:W-:Y:S01]  /*2b10*/  ISETP.LT.AND P2, PT, R57, c[0x0][0x17c], !P0 ;  /* 0x00005f0039007a0c */ /* 0x000fe20004741270 */
[----:B0-----:R-:W-:Y:S01]  /*2b20*/  IMAD R11, R15, 0x4, R0 ;  /* 0x000000040f0b7824 */ /* 0x001fe200078e0200 */
[----:B------:R-:W-:-:S02]  /*2b30*/  LEA.HI.X.SX32 R9, R0, R23, 0x1, P6 ;  /* 0x0000001700097211 */ /* 0x000fc400030f0eff */
[----:B------:R-:W-:Y:S01]  /*2b40*/  LEA.HI.X.SX32 R5, R18, R23, 0x1, P5 ;  /* 0x0000001712057211 */ /* 0x000fe200028f0eff */
[----:B------:R-:W-:Y:S01]  /*2b50*/  IMAD R0, R15, 0x4, R11 ;  /* 0x000000040f007824 */ /* 0x000fe200078e020b */
[----:B------:R-:W-:Y:S02]  /*2b60*/  PRMT R33, R33, 0x7632, R33 ;  /* 0x0000763221217816 */ /* 0x000fe40000000021 */
[----:B------:R-:W-:Y:S01]  /*2b70*/  ISETP.LT.AND P5, PT, R58, c[0x0][0x17c], !P0 ;  /* 0x00005f003a007a0c */ /* 0x000fe200047a1270 */
[----:B------:R-:W-:Y:S01]  /*2b80*/  IMAD R12, R15, 0x4, R0 ;  /* 0x000000040f0c7824 */ /* 0x000fe200078e0200 */
[----:B------:R0:W-:Y:S01]  /*2b90*/  @P4 STG.E.U16 [R4.64], R31 ;  /* 0x0000001f04004986 */ /* 0x0001e2000c101506 */
[----:B------:R-:W-:Y:S02]  /*2ba0*/  ISETP.LT.AND P4, PT, R59, c[0x0][0x17c], !P0 ;  /* 0x00005f003b007a0c */ /* 0x000fe40004781270 */
[----:B------:R-:W-:Y:S01]  /*2bb0*/  IMAD R13, R15, 0x4, R12 ;  /* 0x000000040f0d7824 */ /* 0x000fe200078e020c */
[----:B------:R1:W-:Y:S01]  /*2bc0*/  @P3 STG.E.U16 [R6.64], R39 ;  /* 0x0000002706003986 */ /* 0x0003e2000c101506 */
[----:B------:R-:W-:-:S02]  /*2bd0*/  ISETP.LT.AND P3, PT, R60, c[0x0][0x17c], !P0 ;  /* 0x00005f003c007a0c */ /* 0x000fc40004761270 */
[-C--:B------:R-:W-:Y:S01]  /*2be0*/  LEA R10, P6, R12, R21.reuse, 0x1 ;  /* 0x000000150c0a7211 */ /* 0x080fe200078c08ff */
[----:B------:R2:W-:Y:S01]  /*2bf0*/  @P1 STG.E.U16 [R2.64], R25 ;  /* 0x0000001902001986 */ /* 0x0005e2000c101506 */
[----:B------:R-:W-:Y:S01]  /*2c00*/  IMAD R14, R15, 0x4, R13 ;  /* 0x000000040f0e7824 */ /* 0x000fe200078e020d */
[----:B------:R-:W-:Y:S02]  /*2c10*/  PRMT R27, R27, 0x7632, R27 ;  /* 0x000076321b1b7816 */ /* 0x000fe4000000001b */
[-C--:B0-----:R-:W-:Y:S01]  /*2c20*/  LEA R4, P1, R11, R21.reuse, 0x1 ;  /* 0x000000150b047211 */ /* 0x081fe200078208ff */
[----:B------:R-:W-:Y:S01]  /*2c30*/  @P2 STG.E.U16 [R8.64], R33 ;  /* 0x0000002108002986 */ /* 0x000fe2000c101506 */
[----:B------:R-:W-:Y:S02]  /*2c40*/  PRMT R35, R35, 0x7632, R35 ;  /* 0x0000763223237816 */ /* 0x000fe40000000023 */
[----:B-1----:R-:W-:Y:S02]  /*2c50*/  LEA R6, P2, R0, R21, 0x1 ;  /* 0x0000001500067211 */ /* 0x002fe400078408ff */
[----:B------:R-:W-:-:S02]  /*2c60*/  LEA.HI.X.SX32 R5, R11, R23, 0x1, P1 ;  /* 0x000000170b057211 */ /* 0x000fc400008f0eff */
[----:B--2---:R-:W-:Y:S02]  /*2c70*/  LEA R2, P1, R13, R21, 0x1 ;  /* 0x000000150d027211 */ /* 0x004fe400078208ff */
[-C--:B------:R-:W-:Y:S01]  /*2c80*/  LEA.HI.X.SX32 R7, R0, R23.reuse, 0x1, P2 ;  /* 0x0000001700077211 */ /* 0x080fe200010f0eff */
[----:B------:R0:W-:Y:S01]  /*2c90*/  @P5 STG.E.U16 [R4.64], R27 ;  /* 0x0000001b04005986 */ /* 0x0001e2000c101506 */
[----:B------:R-:W-:Y:S01]  /*2ca0*/  ISETP.LT.AND P2, PT, R61, c[0x0][0x17c], !P0 ;  /* 0x00005f003d007a0c */ /* 0x000fe20004741270 */
[----:B------:R-:W-:Y:S01]  /*2cb0*/  IMAD R0, R15, 0x4, R14 ;  /* 0x000000040f007824 */ /* 0x000fe200078e020e */
[----:B------:R-:W-:Y:S01]  /*2cc0*/  LEA.HI.X.SX32 R3, R13, R23, 0x1, P1 ;  /* 0x000000170d037211 */ /* 0x000fe200008f0eff */
[----:B------:R1:W-:Y:S01]  /*2cd0*/  @P4 STG.E.U16 [R6.64], R35 ;  /* 0x0000002306004986 */ /* 0x0003e2000c101506 */
[----:B------:R-:W-:Y:S02]  /*2ce0*/  ISETP.LT.AND P1, PT, R82, c[0x0][0x17c], !P0 ;  /* 0x00005f0052007a0c */ /* 0x000fe40004721270 */
[----:B------:R-:W-:-:S02]  /*2cf0*/  ISETP.LT.AND P0, PT, R83, c[0x0][0x17c], !P0 ;  /* 0x00005f0053007a0c */ /* 0x000fc40004701270 */
[----:B------:R-:W-:Y:S02]  /*2d00*/  LEA.HI.X.SX32 R11, R12, R23, 0x1, P6 ;  /* 0x000000170c0b7211 */ /* 0x000fe400030f0eff */
[C---:B------:R-:W-:Y:S02]  /*2d10*/  LEA R12, P6, R14.reuse, R21, 0x1 ;  /* 0x000000150e0c7211 */ /* 0x040fe400078c08ff */
[----:B0-----:R-:W-:Y:S02]  /*2d20*/  PRMT R5, R29, 0x7632, R5 ;  /* 0x000076321d057816 */ /* 0x001fe40000000005 */
[----:B------:R-:W-:Y:S02]  /*2d30*/  PRMT R37, R37, 0x7632, R37 ;  /* 0x0000763225257816 */ /* 0x000fe40000000025 */
[----:B------:R-:W-:Y:S01]  /*2d40*/  LEA.HI.X.SX32 R13, R14, R23, 0x1, P6 ;  /* 0x000000170e0d7211 */ /* 0x000fe200030f0eff */
[----:B------:R1:W-:Y:S01]  /*2d50*/  @P3 STG.E.U16 [R10.64], R5 ;  /* 0x000000050a003986 */ /* 0x0003e2000c101506 */
[----:B------:R-:W-:-:S02]  /*2d60*/  PRMT R31, R31, 0x7632, R31 ;  /* 0x000076321f1f7816 */ /* 0x000fc4000000001f */
[C---:B------:R-:W-:Y:S01]  /*2d70*/  LEA R8, P6, R0.reuse, R21, 0x1 ;  /* 0x0000001500087211 */ /* 0x040fe200078c08ff */
[----:B------:R1:W-:Y:S03]  /*2d80*/  @P2 STG.E.U16 [R2.64], R37 ;  /* 0x0000002502002986 */ /* 0x0003e6000c101506 */
[----:B------:R-:W-:Y:S01]  /*2d90*/  LEA.HI.X.SX32 R9, R0, R23, 0x1, P6 ;  /* 0x0000001700097211 */ /* 0x000fe200030f0eff */
[----:B------:R1:W-:Y:S01]  /*2da0*/  @P1 STG.E.U16 [R12.64], R31 ;  /* 0x0000001f0c001986 */ /* 0x0003e2000c101506 */
[----:B------:R-:W-:Y:S07]  /*2db0*/  @!P0 EXIT ;  /* 0x000000000000894d */ /* 0x000fee0003800000 */
[----:B------:R-:W-:-:S05]  /*2dc0*/  PRMT R4, R39, 0x7632, R4 ;  /* 0x0000763227047816 */ /* 0x000fca0000000004 */
[----:B------:R-:W-:Y:S01]  /*2dd0*/  STG.E.U16 [R8.64], R4 ;  /* 0x0000000408007986 */ /* 0x000fe2000c101506 */
[----:B------:R-:W-:Y:S05]  /*2de0*/  EXIT ;  /* 0x000000000000794d */ /* 0x000fea0003800000 */
.L_x_3:
[----:B------:R-:W-:-:S00]  /*2df0*/  BRA `(.L_x_3) ;  /* 0xfffffff000007947 */ /* 0x000fc0000383ffff */
[----:B------:R-:W-:-:S00]  /*2e00*/  NOP ;  /* 0x0000000000007918 */ /* 0x000fc00000000000 */
[----:B------:R-:W-:-:S00]  /*2e10*/  NOP ;  /* 0x0000000000007918 */ /* 0x000fc00000000000 */
[----:B------:R-:W-:-:S00]  /*2e20*/  NOP ;  /* 0x0000000000007918 */ /* 0x000fc00000000000 */
[----:B------:R-:W-:-:S00]  /*2e30*/  NOP ;  /* 0x0000000000007918 */ /* 0x000fc00000000000 */
[----:B------:R-:W-:-:S00]  /*2e40*/  NOP ;  /* 0x0000000000007918 */ /* 0x000fc00000000000 */
[----:B------:R-:W-:-:S00]  /*2e50*/  NOP ;  /* 0x0000000000007918 */ /* 0x000fc00000000000 */
[----:B------:R-:W-:-:S00]  /*2e60*/  NOP ;  /* 0x0000000000007918 */ /* 0x000fc00000000000 */
[----:B------:R-:W-:-:S00]  /*2e70*/  NOP ;  /* 0x0000000000007918 */ /* 0x000fc00000000000 */
.L_x_4:


//--------------------- .nv.shared.matmul_kernel  --------------------------
	.section	.nv.shared.matmul_kernel,"aw",@nobits
	.sectionflags	@""
	.align	16
